	.target	sm_90a

	.elftype	@"ET_EXEC"


//--------------------- .note.nv.tkinfo           --------------------------
	.section	.note.nv.tkinfo,"",@"SHT_NOTE"
	.sectionflags	@"SHF_NOTE_NV_TKINFO"
	.tkinfo
        /*0018*/ 	.word	0x00000002
        /*0030*/ 	.string	""
        /*0030*/ 	.string	"ptxas"
        /*0030*/ 	.string	"Cuda compilation tools, release 13.0, V13.0.88"
        /*0030*/ 	.string	"Build cuda_13.0.r13.0/compiler.36424714_0"
        /*0030*/ 	.string	"-v  -suppress-debug-info  -lineinfo  -arch sm_90a "



//--------------------- .note.nv.cuinfo           --------------------------
	.section	.note.nv.cuinfo,"",@"SHT_NOTE"
	.sectionflags	@"SHF_NOTE_NV_CUINFO"
        /*0018*/ 	.short	0x0002
        /*001a*/ 	.short	0x005a
        /*001c*/ 	.short	0x0082
	.zero		2


//--------------------- .nv.info                  --------------------------
	.section	.nv.info,"",@"SHT_CUDA_INFO"
	.align	4


	//----- nvinfo : EIATTR_REGCOUNT
	.align		4
        /*0000*/ 	.byte	0x04, 0x2f
        /*0002*/ 	.short	(.L_1 - .L_0)
	.align		4
.L_0:
        /*0004*/ 	.word	index@(matmul_kernel)
        /*0008*/ 	.word	0x000000ff


	//----- nvinfo : EIATTR_FRAME_SIZE
	.align		4
.L_1:
        /*000c*/ 	.byte	0x04, 0x11
        /*000e*/ 	.short	(.L_3 - .L_2)
	.align		4
.L_2:
        /*0010*/ 	.word	index@(matmul_kernel)
        /*0014*/ 	.word	0x00000018


	//----- nvinfo : EIATTR_MIN_STACK_SIZE
	.align		4
.L_3:
        /*0018*/ 	.byte	0x04, 0x12
        /*001a*/ 	.short	(.L_5 - .L_4)
	.align		4
.L_4:
        /*001c*/ 	.word	index@(matmul_kernel)
        /*0020*/ 	.word	0x00000018
.L_5:


//--------------------- .nv.compat                --------------------------
	.section	.nv.compat,"",@"SHT_CUDA_COMPAT_INFO"
	.align	4
        /*0000*/ 	.byte	0x02, 0x09, 0x01, 0x00, 0x02, 0x02, 0x04, 0x00, 0x02, 0x05, 0x05, 0x00, 0x03, 0x07, 0x01, 0x01
        /*0010*/ 	.byte	0x02, 0x03, 0x00, 0x00, 0x02, 0x06, 0x01, 0x00, 0x04, 0x0b, 0x08, 0x00, 0x00, 0x00, 0x00, 0x00
        /*0020*/ 	.byte	0x00, 0x00, 0x00, 0x00


//--------------------- .nv.info.matmul_kernel    --------------------------
	.section	.nv.info.matmul_kernel,"",@"SHT_CUDA_INFO"
	.sectionflags	@""
	.align	4


	//----- nvinfo : EIATTR_CUDA_API_VERSION
	.align		4
        /*0000*/ 	.byte	0x04, 0x37
        /*0002*/ 	.short	(.L_7 - .L_6)
.L_6:
        /*0004*/ 	.word	0x00000082


	//----- nvinfo : EIATTR_KPARAM_INFO
	.align		4
.L_7:
        /*0008*/ 	.byte	0x04, 0x17
        /*000a*/ 	.short	(.L_9 - .L_8)
.L_8:
        /*000c*/ 	.word	0x00000000
        /*0010*/ 	.short	0x000d
        /*0012*/ 	.short	0x0048
        /*0014*/ 	.byte	0x00, 0xf4, 0x21, 0x00


	//----- nvinfo : EIATTR_KPARAM_INFO
	.align		4
.L_9:
        /*0018*/ 	.byte	0x04, 0x17
        /*001a*/ 	.short	(.L_11 - .L_10)
.L_10:
        /*001c*/ 	.word	0x00000000
        /*0020*/ 	.short	0x000c
        /*0022*/ 	.short	0x0040
        /*0024*/ 	.byte	0x00, 0xf4, 0x21, 0x00


	//----- nvinfo : EIATTR_KPARAM_INFO
	.align		4
.L_11:
        /*0028*/ 	.byte	0x04, 0x17
        /*002a*/ 	.short	(.L_13 - .L_12)
.L_12:
        /*002c*/ 	.word	0x00000000
        /*0030*/ 	.short	0x000b
        /*0032*/ 	.short	0x0038
        /*0034*/ 	.byte	0x00, 0xf0, 0x11, 0x00


	//----- nvinfo : EIATTR_KPARAM_INFO
	.align		4
.L_13:
        /*0038*/ 	.byte	0x04, 0x17
        /*003a*/ 	.short	(.L_15 - .L_14)
.L_14:
        /*003c*/ 	.word	0x00000000
        /*0040*/ 	.short	0x000a
        /*0042*/ 	.short	0x0034
        /*0044*/ 	.byte	0x00, 0xf0, 0x11, 0x00


	//----- nvinfo : EIATTR_KPARAM_INFO
	.align		4
.L_15:
        /*0048*/ 	.byte	0x04, 0x17
        /*004a*/ 	.short	(.L_17 - .L_16)
.L_16:
        /*004c*/ 	.word	0x00000000
        /*0050*/ 	.short	0x0009
        /*0052*/ 	.short	0x0030
        /*0054*/ 	.byte	0x00, 0xf0, 0x11, 0x00


	//----- nvinfo : EIATTR_KPARAM_INFO
	.align		4
.L_17:
        /*0058*/ 	.byte	0x04, 0x17
        /*005a*/ 	.short	(.L_19 - .L_18)
.L_18:
        /*005c*/ 	.word	0x00000000
        /*0060*/ 	.short	0x0008
        /*0062*/ 	.short	0x002c
        /*0064*/ 	.byte	0x00, 0xf0, 0x11, 0x00


	//----- nvinfo : EIATTR_KPARAM_INFO
	.align		4
.L_19:
        /*0068*/ 	.byte	0x04, 0x17
        /*006a*/ 	.short	(.L_21 - .L_20)
.L_20:
        /*006c*/ 	.word	0x00000000
        /*0070*/ 	.short	0x0007
        /*0072*/ 	.short	0x0028
        /*0074*/ 	.byte	0x00, 0xf0, 0x11, 0x00


	//----- nvinfo : EIATTR_KPARAM_INFO
	.align		4
.L_21:
        /*0078*/ 	.byte	0x04, 0x17
        /*007a*/ 	.short	(.L_23 - .L_22)
.L_22:
        /*007c*/ 	.word	0x00000000
        /*0080*/ 	.short	0x0006
        /*0082*/ 	.short	0x0024
        /*0084*/ 	.byte	0x00, 0xf0, 0x11, 0x00


	//----- nvinfo : EIATTR_KPARAM_INFO
	.align		4
.L_23:
        /*0088*/ 	.byte	0x04, 0x17
        /*008a*/ 	.short	(.L_25 - .L_24)
.L_24:
        /*008c*/ 	.word	0x00000000
        /*0090*/ 	.short	0x0005
        /*0092*/ 	.short	0x0020
        /*0094*/ 	.byte	0x00, 0xf0, 0x11, 0x00


	//----- nvinfo : EIATTR_KPARAM_INFO
	.align		4
.L_25:
        /*0098*/ 	.byte	0x04, 0x17
        /*009a*/ 	.short	(.L_27 - .L_26)
.L_26:
        /*009c*/ 	.word	0x00000000
        /*00a0*/ 	.short	0x0004
        /*00a2*/ 	.short	0x001c
        /*00a4*/ 	.byte	0x00, 0xf0, 0x11, 0x00


	//----- nvinfo : EIATTR_KPARAM_INFO
	.align		4
.L_27:
        /*00a8*/ 	.byte	0x04, 0x17
        /*00aa*/ 	.short	(.L_29 - .L_28)
.L_28:
        /*00ac*/ 	.word	0x00000000
        /*00b0*/ 	.short	0x0003
        /*00b2*/ 	.short	0x0018
        /*00b4*/ 	.byte	0x00, 0xf0, 0x11, 0x00


	//----- nvinfo : EIATTR_KPARAM_INFO
	.align		4
.L_29:
        /*00b8*/ 	.byte	0x04, 0x17
        /*00ba*/ 	.short	(.L_31 - .L_30)
.L_30:
        /*00bc*/ 	.word	0x00000000
        /*00c0*/ 	.short	0x0002
        /*00c2*/ 	.short	0x0010
        /*00c4*/ 	.byte	0x00, 0xf4, 0x21, 0x00


	//----- nvinfo : EIATTR_KPARAM_INFO
	.align		4
.L_31:
        /*00c8*/ 	.byte	0x04, 0x17
        /*00ca*/ 	.short	(.L_33 - .L_32)
.L_32:
        /*00cc*/ 	.word	0x00000000
        /*00d0*/ 	.short	0x0001
        /*00d2*/ 	.short	0x0008
        /*00d4*/ 	.byte	0x00, 0xf4, 0x21, 0x00


	//----- nvinfo : EIATTR_KPARAM_INFO
	.align		4
.L_33:
        /*00d8*/ 	.byte	0x04, 0x17
        /*00da*/ 	.short	(.L_35 - .L_34)
.L_34:
        /*00dc*/ 	.word	0x00000000
        /*00e0*/ 	.short	0x0000
        /*00e2*/ 	.short	0x0000
        /*00e4*/ 	.byte	0x00, 0xf4, 0x21, 0x00


	//----- nvinfo : EIATTR_EXPLICIT_CLUSTER
	.align		4
.L_35:
        /*00e8*/ 	.byte	0x01, 0x3e
	.zero		2


	//----- nvinfo : EIATTR_CTA_PER_CLUSTER
	.align		4
        /*00ec*/ 	.byte	0x04, 0x3d
        /*00ee*/ 	.short	(.L_37 - .L_36)
.L_36:
        /*00f0*/ 	.word	0x00000002
        /*00f4*/ 	.word	0x00000001
        /*00f8*/ 	.word	0x00000001


	//----- nvinfo : EIATTR_SPARSE_MMA_MASK
	.align		4
.L_37:
        /*00fc*/ 	.byte	0x03, 0x50
        /*00fe*/ 	.short	0x0000


	//----- nvinfo : EIATTR_MAXREG_COUNT
	.align		4
        /*0100*/ 	.byte	0x03, 0x1b
        /*0102*/ 	.short	0x00ff


	//----- nvinfo : EIATTR_NUM_BARRIERS
	.align		4
        /*0104*/ 	.byte	0x02, 0x4c
        /*0106*/ 	.byte	0x01
	.zero		1


	//----- nvinfo : EIATTR_ANNOTATIONS
	.align		4
        /*0108*/ 	.byte	0x04, 0x55
        /*010a*/ 	.short	(.L_39 - .L_38)


	//   ....[0]....
.L_38:
        /*010c*/ 	.word	0x00000001
        /*0110*/ 	.byte	0xe0, 0x05, 0x00, 0x00, 0x01, 0x00, 0x00, 0x00, 0x10, 0x08, 0x00, 0x00, 0x01, 0x00, 0x00, 0x00
        /*0120*/ 	.byte	0xf0, 0x08, 0x00, 0x00, 0x01, 0x00, 0x00, 0x00, 0x00, 0x40, 0x00, 0x00, 0x01, 0x00, 0x00, 0x00
        /*0130*/ 	.byte	0xe0, 0x49, 0x00, 0x00, 0x01, 0x00, 0x00, 0x00, 0x60, 0x51, 0x00, 0x00, 0x01, 0x00, 0x00, 0x00
        /*0140*/ 	.byte	0xc0, 0x53, 0x00, 0x00, 0x01, 0x00, 0x00, 0x00, 0x50, 0x5a, 0x00, 0x00, 0x01, 0x00, 0x00, 0x00
        /*0150*/ 	.byte	0x00, 0x7e, 0x00, 0x00, 0x01, 0x00, 0x00, 0x00, 0xf0, 0x99, 0x00, 0x00, 0x01, 0x00, 0x00, 0x00
        /*0160*/ 	.byte	0x40, 0x9a, 0x00, 0x00, 0x01, 0x00, 0x00, 0x00, 0x40, 0x9f, 0x00, 0x00


	//----- nvinfo : EIATTR_MERCURY_ISA_VERSION
	.align		4
.L_39:
        /*016c*/ 	.byte	0x03, 0x5f
        /*016e*/ 	.short	0x0101


	//----- nvinfo : EIATTR_EXIT_INSTR_OFFSETS
	.align		4
        /*0170*/ 	.byte	0x04, 0x1c
        /*0172*/ 	.short	(.L_41 - .L_40)


	//   ....[0]....
.L_40:
        /*0174*/ 	.word	0x0000af80


	//   ....[1]....
        /*0178*/ 	.word	0x0000afa0


	//----- nvinfo : EIATTR_REQNTID
	.align		4
.L_41:
        /*017c*/ 	.byte	0x04, 0x10
        /*017e*/ 	.short	(.L_43 - .L_42)
.L_42:
        /*0180*/ 	.word	0x00000080
        /*0184*/ 	.word	0x00000001
        /*0188*/ 	.word	0x00000001


	//----- nvinfo : EIATTR_CBANK_PARAM_SIZE
	.align		4
.L_43:
        /*018c*/ 	.byte	0x03, 0x19
        /*018e*/ 	.short	0x0050


	//----- nvinfo : EIATTR_PARAM_CBANK
	.align		4
        /*0190*/ 	.byte	0x04, 0x0a
        /*0192*/ 	.short	(.L_45 - .L_44)
	.align		4
.L_44:
        /*0194*/ 	.word	index@(.nv.constant0.matmul_kernel)
        /*0198*/ 	.short	0x0210
        /*019a*/ 	.short	0x0050


	//----- nvinfo : EIATTR_SW_WAR
	.align		4
.L_45:
        /*019c*/ 	.byte	0x04, 0x36
        /*019e*/ 	.short	(.L_47 - .L_46)
.L_46:
        /*01a0*/ 	.word	0x00000008
.L_47:


//--------------------- .nv.callgraph             --------------------------
	.section	.nv.callgraph,"",@"SHT_CUDA_CALLGRAPH"
	.align	4
	.sectionentsize	8
	.align		4
        /*0000*/ 	.word	0x00000000
	.align		4
        /*0004*/ 	.word	0xffffffff
	.align		4
        /*0008*/ 	.word	0x00000000
	.align		4
        /*000c*/ 	.word	0xfffffffe
	.align		4
        /*0010*/ 	.word	0x00000000
	.align		4
        /*0014*/ 	.word	0xfffffffd
	.align		4
        /*0018*/ 	.word	0x00000000
	.align		4
        /*001c*/ 	.word	0xfffffffc


//--------------------- .text.matmul_kernel       --------------------------
	.section	.text.matmul_kernel,"ax",@progbits
	.align	128
        .global         matmul_kernel
        .type           matmul_kernel,@function
        .size           matmul_kernel,(.L_x_4 - matmul_kernel)
        .other          matmul_kernel,@"STO_CUDA_ENTRY STV_DEFAULT"
matmul_kernel:
.text.matmul_kernel:
[----:B------:R-:W0:Y:S08]  /*0000*/  LDC R1, c[0x0][0x28] ;  /* 0x00000a00ff017b82 */ /* 0x000e300000000800 */
[----:B------:R-:W1:Y:S01]  /*0010*/  LDC.64 R24, c[0x0][0x228] ;  /* 0x00008a00ff187b82 */ /* 0x000e620000000a00 */
[----:B------:R-:W2:Y:S01]  /*0020*/  S2R R133, SR_TID.X ;  /* 0x0000000000857919 */ /* 0x000ea20000002100 */
[----:B------:R-:W-:Y:S01]  /*0030*/  ULDC UR61, c[0x0][0x230] ;  /* 0x00008c00003d7ab9 */ /* 0x000fe20000000800 */
[----:B0-----:R-:W-:Y:S01]  /*0040*/  VIADD R1, R1, 0xffffffe8 ;  /* 0xffffffe801017836 */ /* 0x001fe20000000000 */
[----:B------:R-:W-:Y:S01]  /*0050*/  UIADD3 UR61, UR61, 0x7f, URZ ;  /* 0x0000007f3d3d7890 */ /* 0x000fe2000fffe03f */
[----:B------:R-:W-:Y:S01]  /*0060*/  UMOV UR60, 0x400 ;  /* 0x00000400003c7882 */ /* 0x000fe20000000000 */
[----:B------:R-:W-:-:S02]  /*0070*/  ULDC.64 UR40, c[0x0][0x208] ;  /* 0x0000820000287ab9 */ /* 0x000fc40000000a00 */
[----:B------:R-:W0:Y:S01]  /*0080*/  S2UR UR4, SR_CTAID.X ;  /* 0x00000000000479c3 */ /* 0x000e220000002500 */
[----:B------:R-:W-:Y:S01]  /*0090*/  UISETP.GT.AND UP0, UPT, UR61, 0x7f, UPT ;  /* 0x0000007f3d00788c */ /* 0x000fe2000bf04270 */
[----:B------:R-:W-:Y:S01]  /*00a0*/  ULDC UR59, c[0x0][0x230] ;  /* 0x00008c00003b7ab9 */ /* 0x000fe20000000800 */
[----:B-1----:R-:W-:-:S05]  /*00b0*/  VIADD R0, R25, 0x3f ;  /* 0x0000003f19007836 */ /* 0x002fca0000000000 */
[----:B------:R-:W-:Y:S02]  /*00c0*/  SHF.R.S32.HI R3, RZ, 0x1f, R0 ;  /* 0x0000001fff037819 */ /* 0x000fe40000011400 */
[----:B0-----:R-:W-:Y:S01]  /*00d0*/  I2FP.F32.U32 R5, UR4 ;  /* 0x0000000400057c45 */ /* 0x001fe20008201000 */
[----:B------:R-:W-:Y:S01]  /*00e0*/  ULDC UR4, c[0x0][0x150] ;  /* 0x0000540000047ab9 */ /* 0x000fe20000000800 */
[----:B------:R-:W-:Y:S02]  /*00f0*/  LEA.HI R3, R3, R0, RZ, 0x6 ;  /* 0x0000000003037211 */ /* 0x000fe400078f30ff */
[----:B--2---:R-:W-:Y:S01]  /*0100*/  LEA.HI R126, R133, 0xe, RZ, 0x1a ;  /* 0x0000000e857e7811 */ /* 0x004fe200078fd0ff */
[----:B------:R-:W-:Y:S01]  /*0110*/  FMUL R5, R5, UR4 ;  /* 0x0000000405057c20 */ /* 0x000fe20008400000 */
[----:B------:R-:W-:Y:S01]  /*0120*/  SHF.R.S32.HI R3, RZ, 0x6, R3 ;  /* 0x00000006ff037819 */ /* 0x000fe20000011403 */
[----:B------:R-:W0:Y:S01]  /*0130*/  S2UR UR4, SR_CgaCtaId ;  /* 0x00000000000479c3 */ /* 0x000e220000008800 */
[----:B------:R-:W-:-:S02]  /*0140*/  LEA.HI R127, R133, 0x1e, RZ, 0x1a ;  /* 0x0000001e857f7811 */ /* 0x000fc400078fd0ff */
[----:B------:R-:W-:Y:S01]  /*0150*/  LEA.HI R128, R133, 0x2e, RZ, 0x1a ;  /* 0x0000002e85807811 */ /* 0x000fe200078fd0ff */
[----:B------:R-:W-:Y:S01]  /*0160*/  IMAD.SHL.U32 R4, R3, 0x8, RZ ;  /* 0x0000000803047824 */ /* 0x000fe200078e00ff */
[----:B------:R-:W1:Y:S01]  /*0170*/  F2I.U32.TRUNC.NTZ R5, R5 ;  /* 0x0000000500057305 */ /* 0x000e62000020f000 */
[----:B------:R-:W-:-:S03]  /*0180*/  LEA.HI R129, R133, 0x3e, RZ, 0x1a ;  /* 0x0000003e85817811 */ /* 0x000fc600078fd0ff */
[----:B------:R-:W-:-:S04]  /*0190*/  IABS R7, R4 ;  /* 0x0000000400077213 */ /* 0x000fc80000000000 */
[----:B------:R-:W2:Y:S01]  /*01a0*/  I2F.RP R0, R7 ;  /* 0x0000000700007306 */ /* 0x000ea20000209400 */
[----:B-1----:R-:W-:Y:S01]  /*01b0*/  IABS R11, R5 ;  /* 0x00000005000b7213 */ /* 0x002fe20000000000 */
[----:B0-----:R-:W-:Y:S02]  /*01c0*/  USHF.L.U32 UR5, UR4, 0x6, URZ ;  /* 0x0000000604057899 */ /* 0x001fe4000800063f */
[----:B------:R-:W-:-:S04]  /*01d0*/  ULEA UR60, UR4, UR60, 0x18 ;  /* 0x0000003c043c7291 */ /* 0x000fc8000f8ec03f */
[----:B--2---:R-:W0:Y:S02]  /*01e0*/  MUFU.RCP R0, R0 ;  /* 0x0000000000007308 */ /* 0x004e240000001000 */
[----:B0-----:R-:W-:Y:S01]  /*01f0*/  VIADD R2, R0, 0xffffffe ;  /* 0x0ffffffe00027836 */ /* 0x001fe20000000000 */
[----:B------:R-:W-:-:S05]  /*0200*/  IABS R0, R4 ;  /* 0x0000000400007213 */ /* 0x000fca0000000000 */
[----:B------:R0:W1:Y:S01]  /*0210*/  F2I.FTZ.U32.TRUNC.NTZ R3, R2 ;  /* 0x0000000200037305 */ /* 0x000062000021f000 */
[----:B------:R-:W-:Y:S02]  /*0220*/  IMAD.MOV R0, RZ, RZ, -R0 ;  /* 0x000000ffff007224 */ /* 0x000fe400078e0a00 */
[----:B0-----:R-:W-:Y:S02]  /*0230*/  IMAD.MOV.U32 R2, RZ, RZ, RZ ;  /* 0x000000ffff027224 */ /* 0x001fe400078e00ff */
[----:B-1----:R-:W-:-:S04]  /*0240*/  IMAD.MOV R6, RZ, RZ, -R3 ;  /* 0x000000ffff067224 */ /* 0x002fc800078e0a03 */
[----:B------:R-:W-:-:S04]  /*0250*/  IMAD R9, R6, R7, RZ ;  /* 0x0000000706097224 */ /* 0x000fc800078e02ff */
[----:B------:R-:W-:-:S06]  /*0260*/  IMAD.HI.U32 R2, R3, R9, R2 ;  /* 0x0000000903027227 */ /* 0x000fcc00078e0002 */
[----:B------:R-:W-:-:S04]  /*0270*/  IMAD.HI.U32 R2, R2, R11, RZ ;  /* 0x0000000b02027227 */ /* 0x000fc800078e00ff */
[----:B------:R-:W-:-:S05]  /*0280*/  IMAD R0, R2, R0, R11 ;  /* 0x0000000002007224 */ /* 0x000fca00078e020b */
[----:B------:R-:W-:-:S13]  /*0290*/  ISETP.GT.U32.AND P1, PT, R7, R0, PT ;  /* 0x000000000700720c */ /* 0x000fda0003f24070 */
[----:B------:R-:W-:Y:S02]  /*02a0*/  @!P1 IMAD.IADD R0, R0, 0x1, -R7 ;  /* 0x0000000100009824 */ /* 0x000fe400078e0a07 */
[----:B------:R-:W-:Y:S01]  /*02b0*/  @!P1 VIADD R2, R2, 0x1 ;  /* 0x0000000102029836 */ /* 0x000fe20000000000 */
[----:B------:R-:W-:Y:S02]  /*02c0*/  ISETP.NE.AND P1, PT, R4, RZ, PT ;  /* 0x000000ff0400720c */ /* 0x000fe40003f25270 */
[----:B------:R-:W-:Y:S02]  /*02d0*/  ISETP.GE.U32.AND P0, PT, R0, R7, PT ;  /* 0x000000070000720c */ /* 0x000fe40003f06070 */
[----:B------:R-:W-:-:S04]  /*02e0*/  LOP3.LUT R0, R5, R4, RZ, 0x3c, !PT ;  /* 0x0000000405007212 */ /* 0x000fc800078e3cff */
[----:B------:R-:W-:Y:S01]  /*02f0*/  ISETP.GE.AND P2, PT, R0, RZ, PT ;  /* 0x000000ff0000720c */ /* 0x000fe20003f46270 */
[----:B------:R-:W-:-:S05]  /*0300*/  VIADD R0, R24, 0x7f ;  /* 0x0000007f18007836 */ /* 0x000fca0000000000 */
[----:B------:R-:W-:Y:S01]  /*0310*/  SHF.R.S32.HI R3, RZ, 0x1f, R0 ;  /* 0x0000001fff037819 */ /* 0x000fe20000011400 */
[----:B------:R-:W-:-:S03]  /*0320*/  @P0 VIADD R2, R2, 0x1 ;  /* 0x0000000102020836 */ /* 0x000fc60000000000 */
[----:B------:R-:W-:-:S03]  /*0330*/  LEA.HI R3, R3, R0, RZ, 0x7 ;  /* 0x0000000003037211 */ /* 0x000fc600078f38ff */
[----:B------:R-:W-:Y:S01]  /*0340*/  @!P2 IMAD.MOV R2, RZ, RZ, -R2 ;  /* 0x000000ffff02a224 */ /* 0x000fe200078e0a02 */
[----:B------:R-:W-:-:S05]  /*0350*/  @!P1 LOP3.LUT R2, RZ, R4, RZ, 0x33, !PT ;  /* 0x00000004ff029212 */ /* 0x000fca00078e33ff */
[----:B------:R-:W-:Y:S02]  /*0360*/  IMAD.SHL.U32 R6, R2, 0x8, RZ ;  /* 0x0000000802067824 */ /* 0x000fe400078e00ff */
[----:B------:R-:W-:-:S03]  /*0370*/  IMAD.MOV R2, RZ, RZ, -R2 ;  /* 0x000000ffff027224 */ /* 0x000fc600078e0a02 */
[----:B------:R-:W-:Y:S01]  /*0380*/  LEA.HI.SX32 R3, R3, -R6, 0x19 ;  /* 0x8000000603037211 */ /* 0x000fe200078fcaff */
[----:B------:R-:W-:-:S03]  /*0390*/  IMAD R4, R4, R2, R5 ;  /* 0x0000000204047224 */ /* 0x000fc600078e0205 */
[----:B------:R-:W-:Y:S02]  /*03a0*/  VIMNMX R11, R3, 0x8, PT ;  /* 0x00000008030b7848 */ /* 0x000fe40003fe0100 */
[----:B------:R-:W-:Y:S02]  /*03b0*/  IABS R9, R4 ;  /* 0x0000000400097213 */ /* 0x000fe40000000000 */
[----:B------:R-:W-:-:S04]  /*03c0*/  IABS R7, R11 ;  /* 0x0000000b00077213 */ /* 0x000fc80000000000 */
[----:B------:R-:W0:Y:S08]  /*03d0*/  I2F.RP R0, R7 ;  /* 0x0000000700007306 */ /* 0x000e300000209400 */
[----:B0-----:R-:W0:Y:S02]  /*03e0*/  MUFU.RCP R0, R0 ;  /* 0x0000000000007308 */ /* 0x001e240000001000 */
[----:B0-----:R-:W-:-:S06]  /*03f0*/  VIADD R3, R0, 0xffffffe ;  /* 0x0ffffffe00037836 */ /* 0x001fcc0000000000 */
[----:B------:R-:W0:Y:S02]  /*0400*/  F2I.FTZ.U32.TRUNC.NTZ R3, R3 ;  /* 0x0000000300037305 */ /* 0x000e24000021f000 */
[----:B0-----:R-:W-:-:S04]  /*0410*/  IMAD.MOV R8, RZ, RZ, -R3 ;  /* 0x000000ffff087224 */ /* 0x001fc800078e0a03 */
[----:B------:R-:W-:Y:S01]  /*0420*/  IMAD.MOV.U32 R2, RZ, RZ, R8 ;  /* 0x000000ffff027224 */ /* 0x000fe200078e0008 */
[----:B------:R-:W-:-:S03]  /*0430*/  IABS R8, R11 ;  /* 0x0000000b00087213 */ /* 0x000fc60000000000 */
[----:B------:R-:W-:Y:S02]  /*0440*/  IMAD R5, R2, R7, RZ ;  /* 0x0000000702057224 */ /* 0x000fe400078e02ff */
[----:B------:R-:W-:Y:S02]  /*0450*/  IMAD.MOV.U32 R2, RZ, RZ, RZ ;  /* 0x000000ffff027224 */ /* 0x000fe400078e00ff */
[----:B------:R-:W-:Y:S02]  /*0460*/  IMAD.MOV R0, RZ, RZ, -R8 ;  /* 0x000000ffff007224 */ /* 0x000fe400078e0a08 */
[----:B------:R-:W-:Y:S01]  /*0470*/  IMAD.HI.U32 R2, R3, R5, R2 ;  /* 0x0000000503027227 */ /* 0x000fe200078e0002 */
[----:B------:R-:W-:-:S03]  /*0480*/  LOP3.LUT R3, R133, 0x3f, RZ, 0xc0, !PT ;  /* 0x0000003f85037812 */ /* 0x000fc600078ec0ff */
[----:B------:R-:W-:Y:S02]  /*0490*/  IMAD.U32 R8, RZ, RZ, UR5 ;  /* 0x00000005ff087e24 */ /* 0x000fe4000f8e00ff */
[----:B------:R-:W-:-:S03]  /*04a0*/  IMAD.HI.U32 R2, R2, R9, RZ ;  /* 0x0000000902027227 */ /* 0x000fc600078e00ff */
[----:B------:R-:W-:Y:S01]  /*04b0*/  LOP3.LUT R3, R3, 0x40, R8, 0xf8, !PT ;  /* 0x0000004003037812 */ /* 0x000fe200078ef808 */
[----:B------:R-:W-:-:S05]  /*04c0*/  IMAD R0, R2, R0, R9 ;  /* 0x0000000002007224 */ /* 0x000fca00078e0209 */
[----:B------:R-:W-:-:S13]  /*04d0*/  ISETP.GT.U32.AND P1, PT, R7, R0, PT ;  /* 0x000000000700720c */ /* 0x000fda0003f24070 */
[----:B------:R-:W-:Y:S02]  /*04e0*/  @!P1 IMAD.IADD R0, R0, 0x1, -R7 ;  /* 0x0000000100009824 */ /* 0x000fe400078e0a07 */
[----:B------:R-:W-:Y:S01]  /*04f0*/  @!P1 VIADD R2, R2, 0x1 ;  /* 0x0000000102029836 */ /* 0x000fe20000000000 */
[----:B------:R-:W-:Y:S02]  /*0500*/  ISETP.NE.AND P1, PT, R11, RZ, PT ;  /* 0x000000ff0b00720c */ /* 0x000fe40003f25270 */
[----:B------:R-:W-:Y:S02]  /*0510*/  ISETP.GE.U32.AND P0, PT, R0, R7, PT ;  /* 0x000000070000720c */ /* 0x000fe40003f06070 */
[----:B------:R-:W-:-:S04]  /*0520*/  LOP3.LUT R0, R4, R11, RZ, 0x3c, !PT ;  /* 0x0000000b04007212 */ /* 0x000fc800078e3cff */
[----:B------:R-:W-:-:S07]  /*0530*/  ISETP.GE.AND P2, PT, R0, RZ, PT ;  /* 0x000000ff0000720c */ /* 0x000fce0003f46270 */
[----:B------:R-:W-:Y:S01]  /*0540*/  @P0 VIADD R2, R2, 0x1 ;  /* 0x0000000102020836 */ /* 0x000fe20000000000 */
[----:B------:R-:W-:-:S05]  /*0550*/  PLOP3.LUT P0, PT, PT, PT, UP0, 0x80, 0x0 ;  /* 0x000000000000781c */ /* 0x000fca0003f0f008 */
[----:B------:R-:W-:Y:S01]  /*0560*/  @!P2 IMAD.MOV R2, RZ, RZ, -R2 ;  /* 0x000000ffff02a224 */ /* 0x000fe200078e0a02 */
[----:B------:R-:W-:-:S05]  /*0570*/  @!P1 LOP3.LUT R2, RZ, R11, RZ, 0x33, !PT ;  /* 0x0000000bff029212 */ /* 0x000fca00078e33ff */
[----:B------:R-:W-:Y:S02]  /*0580*/  IMAD.MOV R0, RZ, RZ, -R2 ;  /* 0x000000ffff007224 */ /* 0x000fe400078e0a02 */
[----:B------:R-:W-:Y:S02]  /*0590*/  IMAD.SHL.U32 R2, R2, 0x40, RZ ;  /* 0x0000004002027824 */ /* 0x000fe400078e00ff */
[----:B------:R-:W-:-:S04]  /*05a0*/  IMAD R0, R11, R0, R4 ;  /* 0x000000000b007224 */ /* 0x000fc800078e0204 */
[----:B------:R-:W-:-:S04]  /*05b0*/  IMAD.IADD R0, R6, 0x1, R0 ;  /* 0x0000000106007824 */ /* 0x000fc800078e0200 */
[----:B------:R-:W-:Y:S01]  /*05c0*/  IMAD R17, R0, 0x80, R3 ;  /* 0x0000008000117824 */ /* 0x000fe200078e0203 */
[----:B------:R-:W-:-:S04]  /*05d0*/  SHF.R.U32.HI R0, RZ, 0x6, R133 ;  /* 0x00000006ff007819 */ /* 0x000fc80000011685 */
[----:B------:R0:W-:Y:S01]  /*05e0*/  STL [R1+0x8], R17 ;  /* 0x0000081101007387 */ /* 0x0001e20000100800 */
[----:B------:R-:W-:-:S04]  /*05f0*/  SGXT.U32 R0, R0, 0x1 ;  /* 0x000000010000781a */ /* 0x000fc80000000000 */
[C---:B------:R-:W-:Y:S02]  /*0600*/  LOP3.LUT R106, R0.reuse, 0x2, RZ, 0xfc, !PT ;  /* 0x00000002006a7812 */ /* 0x040fe400078efcff */
[C---:B------:R-:W-:Y:S02]  /*0610*/  LOP3.LUT R130, R0.reuse, 0x4, RZ, 0xfc, !PT ;  /* 0x0000000400827812 */ /* 0x040fe400078efcff */
[C---:B------:R-:W-:Y:S02]  /*0620*/  LOP3.LUT R131, R0.reuse, 0x6, RZ, 0xfc, !PT ;  /* 0x0000000600837812 */ /* 0x040fe400078efcff */
[C---:B------:R-:W-:Y:S02]  /*0630*/  LOP3.LUT R132, R0.reuse, 0x8, RZ, 0xfc, !PT ;  /* 0x0000000800847812 */ /* 0x040fe400078efcff */
[C---:B------:R-:W-:Y:S02]  /*0640*/  LOP3.LUT R110, R0.reuse, 0xa, RZ, 0xfc, !PT ;  /* 0x0000000a006e7812 */ /* 0x040fe400078efcff */
[----:B------:R-:W-:-:S02]  /*0650*/  LOP3.LUT R112, R0, 0xc, RZ, 0xfc, !PT ;  /* 0x0000000c00707812 */ /* 0x000fc400078efcff */
        /* <DEDUP_REMOVED lines=20> */
[----:B------:R-:W-:Y:S01]  /*07a0*/  LOP3.LUT R238, R0, 0x3c, RZ, 0xfc, !PT ;  /* 0x0000003c00ee7812 */ /* 0x000fe200078efcff */
[----:B0-----:R-:W-:Y:S06]  /*07b0*/  @P0 BRA `(.L_x_0) ;  /* 0x0000000000540947 */ /* 0x001fec0003800000 */
[----:B------:R-:W-:Y:S01]  /*07c0*/  IMAD.SHL.U32 R3, R133, 0x10, RZ ;  /* 0x0000001085037824 */ /* 0x000fe200078e00ff */
[----:B------:R-:W-:Y:S02]  /*07d0*/  CS2R R24, SRZ ;  /* 0x0000000000187805 */ /* 0x000fe4000001ff00 */
[----:B------:R-:W-:Y:S02]  /*07e0*/  CS2R R26, SRZ ;  /* 0x00000000001a7805 */ /* 0x000fe4000001ff00 */
[----:B------:R-:W-:Y:S02]  /*07f0*/  CS2R R28, SRZ ;  /* 0x00000000001c7805 */ /* 0x000fe4000001ff00 */
[----:B------:R-:W-:Y:S01]  /*0800*/  CS2R R30, SRZ ;  /* 0x00000000001e7805 */ /* 0x000fe2000001ff00 */
[----:B------:R0:W-:Y:S01]  /*0810*/  STL [R1+0x4], R3 ;  /* 0x0000040301007387 */ /* 0x0001e20000100800 */
[----:B------:R-:W-:Y:S02]  /*0820*/  CS2R R32, SRZ ;  /* 0x0000000000207805 */ /* 0x000fe4000001ff00 */
[----:B------:R-:W-:-:S02]  /*0830*/  CS2R R34, SRZ ;  /* 0x0000000000227805 */ /* 0x000fc4000001ff00 */
[----:B------:R-:W-:Y:S02]  /*0840*/  CS2R R36, SRZ ;  /* 0x0000000000247805 */ /* 0x000fe4000001ff00 */
[----:B------:R-:W-:Y:S02]  /*0850*/  CS2R R38, SRZ ;  /* 0x0000000000267805 */ /* 0x000fe4000001ff00 */
[----:B------:R-:W-:Y:S02]  /*0860*/  CS2R R40, SRZ ;  /* 0x0000000000287805 */ /* 0x000fe4000001ff00 */
[----:B------:R-:W-:Y:S02]  /*0870*/  CS2R R42, SRZ ;  /* 0x00000000002a7805 */ /* 0x000fe4000001ff00 */
[----:B------:R-:W-:Y:S02]  /*0880*/  CS2R R44, SRZ ;  /* 0x00000000002c7805 */ /* 0x000fe4000001ff00 */
[----:B------:R-:W-:-:S02]  /*0890*/  CS2R R46, SRZ ;  /* 0x00000000002e7805 */ /* 0x000fc4000001ff00 */
[----:B------:R-:W-:Y:S02]  /*08a0*/  CS2R R48, SRZ ;  /* 0x0000000000307805 */ /* 0x000fe4000001ff00 */
[----:B0-----:R-:W-:Y:S02]  /*08b0*/  LOP3.LUT R3, R3, 0x70, RZ, 0xc0, !PT ;  /* 0x0000007003037812 */ /* 0x001fe400078ec0ff */
[----:B------:R-:W-:Y:S02]  /*08c0*/  CS2R R50, SRZ ;  /* 0x0000000000327805 */ /* 0x000fe4000001ff00 */
[----:B------:R-:W-:Y:S02]  /*08d0*/  CS2R R52, SRZ ;  /* 0x0000000000347805 */ /* 0x000fe4000001ff00 */
[----:B------:R-:W-:Y:S01]  /*08e0*/  CS2R R54, SRZ ;  /* 0x0000000000367805 */ /* 0x000fe2000001ff00 */
[----:B------:R0:W-:Y:S01]  /*08f0*/  STL [R1+0x10], R3 ;  /* 0x0000100301007387 */ /* 0x0001e20000100800 */
[----:B------:R-:W-:Y:S05]  /*0900*/  BRA `(.L_x_1) ;  /* 0x0000009000387947 */ /* 0x000fea0003800000 */
.L_x_0:
[----:B------:R-:W-:Y:S01]  /*0910*/  IABS R10, R24 ;  /* 0x00000018000a7213 */ /* 0x000fe20000000000 */
[C---:B------:R-:W-:Y:S01]  /*0920*/  VIADD R15, R2.reuse, 0x3e ;  /* 0x0000003e020f7836 */ /* 0x040fe20000000000 */
[----:B------:R-:W-:Y:S01]  /*0930*/  IABS R4, R25 ;  /* 0x0000001900047213 */ /* 0x000fe20000000000 */
[C---:B------:R-:W-:Y:S01]  /*0940*/  VIADD R16, R2.reuse, 0x3d ;  /* 0x0000003d02107836 */ /* 0x040fe20000000000 */
[----:B------:R-:W0:Y:S01]  /*0950*/  I2F.RP R3, R10 ;  /* 0x0000000a00037306 */ /* 0x000e220000209400 */
[----:B------:R-:W-:Y:S01]  /*0960*/  ISETP.GE.AND P5, PT, R17, RZ, PT ;  /* 0x000000ff1100720c */ /* 0x000fe20003fa6270 */
[C---:B------:R-:W-:Y:S01]  /*0970*/  VIADD R21, R2.reuse, 0x38 ;  /* 0x0000003802157836 */ /* 0x040fe20000000000 */
[----:B------:R-:W-:Y:S01]  /*0980*/  IABS R12, R15 ;  /* 0x0000000f000c7213 */ /* 0x000fe20000000000 */
[C---:B------:R-:W-:Y:S01]  /*0990*/  VIADD R22, R2.reuse, 0x37 ;  /* 0x0000003702167836 */ /* 0x040fe20000000000 */
[----:B------:R-:W-:Y:S01]  /*09a0*/  IABS R14, R16 ;  /* 0x00000010000e7213 */ /* 0x000fe20000000000 */
[C---:B------:R-:W-:Y:S01]  /*09b0*/  VIADD R23, R2.reuse, 0x36 ;  /* 0x0000003602177836 */ /* 0x040fe20000000000 */
[----:B------:R-:W-:Y:S01]  /*09c0*/  ISETP.GE.AND P4, PT, R15, RZ, PT ;  /* 0x000000ff0f00720c */ /* 0x000fe20003f86270 */
[----:B------:R-:W1:Y:S01]  /*09d0*/  I2F.RP R5, R4 ;  /* 0x0000000400057306 */ /* 0x000e620000209400 */
[C---:B------:R-:W-:Y:S01]  /*09e0*/  VIADD R15, R2.reuse, 0x3c ;  /* 0x0000003c020f7836 */ /* 0x040fe20000000000 */
[----:B------:R-:W-:Y:S01]  /*09f0*/  IABS R18, R22 ;  /* 0x0000001600127213 */ /* 0x000fe20000000000 */
[C---:B------:R-:W-:Y:S01]  /*0a00*/  VIADD R26, R2.reuse, 0x30 ;  /* 0x00000030021a7836 */ /* 0x040fe20000000000 */
[----:B------:R-:W-:Y:S01]  /*0a10*/  IABS R20, R23 ;  /* 0x0000001700147213 */ /* 0x000fe20000000000 */
[C---:B------:R-:W-:Y:S01]  /*0a20*/  VIADD R27, R2.reuse, 0x2f ;  /* 0x0000002f021b7836 */ /* 0x040fe20000000000 */
[----:B------:R-:W-:Y:S01]  /*0a30*/  ULDC UR4, c[0x0][0x240] ;  /* 0x0000900000047ab9 */ /* 0x000fe20000000800 */
[C---:B------:R-:W-:Y:S01]  /*0a40*/  VIADD R28, R2.reuse, 0x2e ;  /* 0x0000002e021c7836 */ /* 0x040fe20000000000 */
[----:B0-----:R-:W0:Y:S01]  /*0a50*/  MUFU.RCP R3, R3 ;  /* 0x0000000300037308 */ /* 0x001e220000001000 */
[C---:B------:R-:W-:Y:S01]  /*0a60*/  VIADD R30, R2.reuse, 0x2d ;  /* 0x0000002d021e7836 */ /* 0x040fe20000000000 */
[----:B------:R-:W-:Y:S01]  /*0a70*/  ULDC UR20, c[0x0][0x238] ;  /* 0x00008e0000147ab9 */ /* 0x000fe20000000800 */
[C---:B------:R-:W-:Y:S01]  /*0a80*/  VIADD R31, R2.reuse, 0x2c ;  /* 0x0000002c021f7836 */ /* 0x040fe20000000000 */
[----:B------:R-:W-:Y:S01]  /*0a90*/  ULDC UR22, c[0x0][0x238] ;  /* 0x00008e0000167ab9 */ /* 0x000fe20000000800 */
[C---:B------:R-:W-:Y:S01]  /*0aa0*/  VIADD R33, R2.reuse, 0x2a ;  /* 0x0000002a02217836 */ /* 0x040fe20000000000 */
[----:B------:R-:W-:Y:S01]  /*0ab0*/  ULDC UR29, c[0x0][0x238] ;  /* 0x00008e00001d7ab9 */ /* 0x000fe20000000800 */
[C---:B------:R-:W-:Y:S01]  /*0ac0*/  VIADD R34, R2.reuse, 0x29 ;  /* 0x0000002902227836 */ /* 0x040fe20000000000 */
[----:B-1----:R-:W1:Y:S01]  /*0ad0*/  MUFU.RCP R5, R5 ;  /* 0x0000000500057308 */ /* 0x002e620000001000 */
[----:B------:R-:W-:Y:S01]  /*0ae0*/  IABS R29, R31 ;  /* 0x0000001f001d7213 */ /* 0x000fe20000000000 */
[----:B------:R-:W-:Y:S01]  /*0af0*/  VIADD R35, R2, 0x28 ;  /* 0x0000002802237836 */ /* 0x000fe20000000000 */
[----:B------:R-:W-:Y:S01]  /*0b00*/  LOP3.LUT R210, R0, 0x7a, RZ, 0xfc, !PT ;  /* 0x0000007a00d27812 */ /* 0x000fe200078efcff */
[----:B------:R-:W-:Y:S01]  /*0b10*/  VIADD R36, R2, 0x27 ;  /* 0x0000002702247836 */ /* 0x000fe20000000000 */
[----:B------:R-:W-:Y:S01]  /*0b20*/  LOP3.LUT R213, R0, 0x74, RZ, 0xfc, !PT ;  /* 0x0000007400d57812 */ /* 0x000fe200078efcff */
[C---:B------:R-:W-:Y:S01]  /*0b30*/  VIADD R37, R2.reuse, 0x26 ;  /* 0x0000002602257836 */ /* 0x040fe20000000000 */
[----:B------:R-:W-:Y:S01]  /*0b40*/  IABS R32, R35 ;  /* 0x0000002300207213 */ /* 0x000fe20000000000 */
[----:B------:R-:W-:Y:S01]  /*0b50*/  VIADD R45, R2, 0x21 ;  /* 0x00000021022d7836 */ /* 0x000fe20000000000 */
[----:B------:R-:W-:Y:S01]  /*0b60*/  LOP3.LUT R216, R0, 0x6c, RZ, 0xfc, !PT ;  /* 0x0000006c00d87812 */ /* 0x000fe200078efcff */
[----:B0-----:R-:W-:Y:S01]  /*0b70*/  VIADD R6, R3, 0xffffffe ;  /* 0x0ffffffe03067836 */ /* 0x001fe20000000000 */
[----:B------:R-:W-:Y:S01]  /*0b80*/  IABS R3, R17 ;  /* 0x0000001100037213 */ /* 0x000fe20000000000 */
[C---:B------:R-:W-:Y:S01]  /*0b90*/  VIADD R43, R2.reuse, 0x22 ;  /* 0x00000022022b7836 */ /* 0x040fe20000000000 */
[----:B------:R-:W-:Y:S01]  /*0ba0*/  IABS R40, R45 ;  /* 0x0000002d00287213 */ /* 0x000fe20000000000 */
[----:B------:R0:W2:Y:S01]  /*0bb0*/  F2I.FTZ.U32.TRUNC.NTZ R7, R6 ;  /* 0x0000000600077305 */ /* 0x0000a2000021f000 */
[----:B------:R-:W-:Y:S01]  /*0bc0*/  VIADD R46, R2, 0x20 ;  /* 0x00000020022e7836 */ /* 0x000fe20000000000 */
[----:B------:R-:W-:Y:S01]  /*0bd0*/  LOP3.LUT R219, R0, 0x66, RZ, 0xfc, !PT ;  /* 0x0000006600db7812 */ /* 0x000fe200078efcff */
[----:B-1----:R-:W-:Y:S01]  /*0be0*/  VIADD R8, R5, 0xffffffe ;  /* 0x0ffffffe05087836 */ /* 0x002fe20000000000 */
[----:B------:R-:W-:Y:S01]  /*0bf0*/  IABS R39, R43 ;  /* 0x0000002b00277213 */ /* 0x000fe20000000000 */
[C---:B------:R-:W-:Y:S01]  /*0c00*/  VIADD R5, R2.reuse, 0x3f ;  /* 0x0000003f02057836 */ /* 0x040fe20000000000 */
[----:B------:R-:W-:Y:S01]  /*0c10*/  IABS R41, R46 ;  /* 0x0000002e00297213 */ /* 0x000fe20000000000 */
[C---:B------:R-:W-:Y:S01]  /*0c20*/  VIADD R47, R2.reuse, 0x1f ;  /* 0x0000001f022f7836 */ /* 0x040fe20000000000 */
[----:B------:R1:W3:Y:S01]  /*0c30*/  F2I.FTZ.U32.TRUNC.NTZ R9, R8 ;  /* 0x0000000800097305 */ /* 0x0002e2000021f000 */
[----:B0-----:R-:W-:Y:S01]  /*0c40*/  IMAD.MOV.U32 R6, RZ, RZ, RZ ;  /* 0x000000ffff067224 */ /* 0x001fe200078e00ff */
[----:B------:R-:W-:Y:S01]  /*0c50*/  ISETP.GE.AND P2, PT, R5, RZ, PT ;  /* 0x000000ff0500720c */ /* 0x000fe20003f46270 */
[C---:B------:R-:W-:Y:S01]  /*0c60*/  VIADD R49, R2.reuse, 0x1e ;  /* 0x0000001e02317836 */ /* 0x040fe20000000000 */
[----:B------:R-:W-:Y:S01]  /*0c70*/  IABS R42, R47 ;  /* 0x0000002f002a7213 */ /* 0x000fe20000000000 */
[----:B------:R-:W-:Y:S01]  /*0c80*/  VIADD R50, R2, 0x1d ;  /* 0x0000001d02327836 */ /* 0x000fe20000000000 */
[----:B------:R-:W-:Y:S01]  /*0c90*/  USHF.L.U32 UR24, UR29, 0x7, URZ ;  /* 0x000000071d187899 */ /* 0x000fe2000800063f */
[--C-:B--2---:R-:W-:Y:S01]  /*0ca0*/  IMAD.MOV R11, RZ, RZ, -R7.reuse ;  /* 0x000000ffff0b7224 */ /* 0x104fe200078e0a07 */
[C---:B------:R-:W-:Y:S01]  /*0cb0*/  LOP3.LUT R222, R0.reuse, 0x60, RZ, 0xfc, !PT ;  /* 0x0000006000de7812 */ /* 0x040fe200078efcff */
[----:B-1----:R-:W-:Y:S01]  /*0cc0*/  IMAD.MOV.U32 R8, RZ, RZ, RZ ;  /* 0x000000ffff087224 */ /* 0x002fe200078e00ff */
[C---:B------:R-:W-:Y:S01]  /*0cd0*/  LOP3.LUT R225, R0.reuse, 0x58, RZ, 0xfc, !PT ;  /* 0x0000005800e17812 */ /* 0x040fe200078efcff */
[----:B------:R-:W-:Y:S01]  /*0ce0*/  IMAD R11, R11, R10, RZ ;  /* 0x0000000a0b0b7224 */ /* 0x000fe200078e02ff */
[----:B------:R-:W-:Y:S01]  /*0cf0*/  LOP3.LUT R228, R0, 0x52, RZ, 0xfc, !PT ;  /* 0x0000005200e47812 */ /* 0x000fe200078efcff */
[----:B------:R-:W-:Y:S01]  /*0d00*/  VIADD R51, R2, 0x1c ;  /* 0x0000001c02337836 */ /* 0x000fe20000000000 */
[C---:B------:R-:W-:Y:S01]  /*0d10*/  LOP3.LUT R231, R0.reuse, 0x4a, RZ, 0xfc, !PT ;  /* 0x0000004a00e77812 */ /* 0x040fe200078efcff */
[----:B------:R-:W-:Y:S01]  /*0d20*/  IMAD.HI.U32 R7, R7, R11, R6 ;  /* 0x0000000b07077227 */ /* 0x000fe200078e0006 */
[C---:B------:R-:W-:Y:S01]  /*0d30*/  LOP3.LUT R234, R0.reuse, 0x44, RZ, 0xfc, !PT ;  /* 0x0000004400ea7812 */ /* 0x040fe200078efcff */
[----:B------:R-:W-:Y:S01]  /*0d40*/  ULDC.64 UR16, c[0x0][0x210] ;  /* 0x0000840000107ab9 */ /* 0x000fe20000000a00 */
[----:B------:R-:W-:Y:S01]  /*0d50*/  IABS R44, R51 ;  /* 0x00000033002c7213 */ /* 0x000fe20000000000 */
[----:B---3--:R-:W-:Y:S01]  /*0d60*/  IMAD.MOV R11, RZ, RZ, -R9 ;  /* 0x000000ffff0b7224 */ /* 0x008fe200078e0a09 */
[----:B------:R-:W-:Y:S01]  /*0d70*/  ULDC UR21, c[0x0][0x238] ;  /* 0x00008e0000157ab9 */ /* 0x000fe20000000800 */
[----:B------:R-:W-:Y:S01]  /*0d80*/  IMAD.HI.U32 R7, R7, R3, RZ ;  /* 0x0000000307077227 */ /* 0x000fe200078e00ff */
[----:B------:R-:W-:Y:S01]  /*0d90*/  UIADD3 UR18, UR60, 0x2000, URZ ;  /* 0x000020003c127890 */ /* 0x000fe2000fffe03f */
[C---:B------:R-:W-:Y:S01]  /*0da0*/  LOP3.LUT R211, R0.reuse, 0x78, RZ, 0xfc, !PT ;  /* 0x0000007800d37812 */ /* 0x040fe200078efcff */
[----:B------:R-:W-:Y:S01]  /*0db0*/  ULDC UR23, c[0x0][0x238] ;  /* 0x00008e0000177ab9 */ /* 0x000fe20000000800 */
[----:B------:R-:W-:Y:S01]  /*0dc0*/  IMAD.MOV R7, RZ, RZ, -R7 ;  /* 0x000000ffff077224 */ /* 0x000fe200078e0a07 */
[----:B------:R-:W-:Y:S01]  /*0dd0*/  LOP3.LUT R214, R0, 0x72, RZ, 0xfc, !PT ;  /* 0x0000007200d67812 */ /* 0x000fe200078efcff */
[----:B------:R-:W-:Y:S01]  /*0de0*/  VIADD R52, R2, 0x1a ;  /* 0x0000001a02347836 */ /* 0x000fe20000000000 */
[----:B------:R-:W-:Y:S01]  /*0df0*/  LOP3.LUT R217, R0, 0x6a, RZ, 0xfc, !PT ;  /* 0x0000006a00d97812 */ /* 0x000fe200078efcff */
[----:B------:R-:W-:Y:S01]  /*0e00*/  IMAD R3, R10, R7, R3 ;  /* 0x000000070a037224 */ /* 0x000fe200078e0203 */
[----:B------:R-:W-:Y:S01]  /*0e10*/  LOP3.LUT R220, R0, 0x64, RZ, 0xfc, !PT ;  /* 0x0000006400dc7812 */ /* 0x000fe200078efcff */
[----:B------:R-:W-:Y:S01]  /*0e20*/  IMAD R7, R11, R4, RZ ;  /* 0x000000040b077224 */ /* 0x000fe200078e02ff */
[----:B------:R-:W-:Y:S01]  /*0e30*/  IABS R11, R5 ;  /* 0x00000005000b7213 */ /* 0x000fe20000000000 */
[----:B------:R-:W-:Y:S01]  /*0e40*/  VIADD R54, R2, 0x16 ;  /* 0x0000001602367836 */ /* 0x000fe20000000000 */
[----:B------:R-:W-:Y:S01]  /*0e50*/  ISETP.GT.U32.AND P0, PT, R10, R3, PT ;  /* 0x000000030a00720c */ /* 0x000fe20003f04070 */
[----:B------:R-:W-:Y:S01]  /*0e60*/  IMAD.HI.U32 R9, R9, R7, R8 ;  /* 0x0000000709097227 */ /* 0x000fe200078e0008 */
[----:B------:R-:W-:Y:S01]  /*0e70*/  IABS R48, R52 ;  /* 0x0000003400307213 */ /* 0x000fe20000000000 */
[----:B------:R-:W-:Y:S01]  /*0e80*/  USHF.R.U32.HI UR18, URZ, 0x4, UR18 ;  /* 0x000000043f127899 */ /* 0x000fe20008011612 */
[----:B------:R-:W-:Y:S01]  /*0e90*/  LOP3.LUT R223, R0, 0x5c, RZ, 0xfc, !PT ;  /* 0x0000005c00df7812 */ /* 0x000fe200078efcff */
[----:B------:R-:W-:Y:S01]  /*0ea0*/  VIADD R56, R2, 0x15 ;  /* 0x0000001502387836 */ /* 0x000fe20000000000 */
[C---:B------:R-:W-:Y:S01]  /*0eb0*/  LOP3.LUT R209, R0.reuse, 0x7c, RZ, 0xfc, !PT ;  /* 0x0000007c00d17812 */ /* 0x040fe200078efcff */
[C---:B------:R-:W-:Y:S01]  /*0ec0*/  IMAD.HI.U32 R6, R9.reuse, R11, RZ ;  /* 0x0000000b09067227 */ /* 0x040fe200078e00ff */
[C---:B------:R-:W-:Y:S01]  /*0ed0*/  LOP3.LUT R226, R0.reuse, 0x56, RZ, 0xfc, !PT ;  /* 0x0000005600e27812 */ /* 0x040fe200078efcff */
[----:B------:R-:W-:Y:S01]  /*0ee0*/  USHF.R.U32.HI UR28, URZ, 0x4, UR60 ;  /* 0x000000043f1c7899 */ /* 0x000fe2000801163c */
[C---:B------:R-:W-:Y:S01]  /*0ef0*/  LOP3.LUT R212, R0.reuse, 0x76, RZ, 0xfc, !PT ;  /* 0x0000007600d47812 */ /* 0x040fe200078efcff */
[----:B------:R-:W-:Y:S01]  /*0f00*/  IMAD.HI.U32 R7, R9, R12, RZ ;  /* 0x0000000c09077227 */ /* 0x000fe200078e00ff */
[C---:B------:R-:W-:Y:S01]  /*0f10*/  LOP3.LUT R229, R0.reuse, 0x50, RZ, 0xfc, !PT ;  /* 0x0000005000e57812 */ /* 0x040fe200078efcff */
[----:B------:R-:W-:Y:S01]  /*0f20*/  USGXT.U32 UR30, UR18, 0xe ;  /* 0x0000000e121e789a */ /* 0x000fe20008000000 */
[C---:B------:R-:W-:Y:S01]  /*0f30*/  LOP3.LUT R215, R0.reuse, 0x70, RZ, 0xfc, !PT ;  /* 0x0000007000d77812 */ /* 0x040fe200078efcff */
[----:B------:R-:W-:Y:S01]  /*0f40*/  IMAD.MOV R6, RZ, RZ, -R6 ;  /* 0x000000ffff067224 */ /* 0x000fe200078e0a06 */
[C---:B------:R-:W-:Y:S01]  /*0f50*/  LOP3.LUT R232, R0.reuse, 0x48, RZ, 0xfc, !PT ;  /* 0x0000004800e87812 */ /* 0x040fe200078efcff */
[----:B------:R-:W-:Y:S01]  /*0f60*/  IMAD.MOV R13, RZ, RZ, -R7 ;  /* 0x000000ffff0d7224 */ /* 0x000fe200078e0a07 */
[----:B------:R-:W-:Y:S01]  /*0f70*/  LOP3.LUT R218, R0, 0x68, RZ, 0xfc, !PT ;  /* 0x0000006800da7812 */ /* 0x000fe200078efcff */
[----:B------:R-:W-:Y:S01]  /*0f80*/  IMAD R7, R4, R6, R11 ;  /* 0x0000000604077224 */ /* 0x000fe200078e020b */
[----:B------:R-:W-:Y:S01]  /*0f90*/  LOP3.LUT R236, R0, 0x42, RZ, 0xfc, !PT ;  /* 0x0000004200ec7812 */ /* 0x000fe200078efcff */
[----:B------:R-:W-:Y:S01]  /*0fa0*/  @!P0 IMAD.IADD R3, R3, 0x1, -R10 ;  /* 0x0000000103038824 */ /* 0x000fe200078e0a0a */
[----:B------:R-:W-:Y:S01]  /*0fb0*/  ISETP.GE.AND P0, PT, R16, RZ, PT ;  /* 0x000000ff1000720c */ /* 0x000fe20003f06270 */
[C---:B------:R-:W-:Y:S01]  /*0fc0*/  IMAD R6, R4.reuse, R13, R12 ;  /* 0x0000000d04067224 */ /* 0x040fe200078e020c */
[----:B------:R-:W-:Y:S01]  /*0fd0*/  ISETP.GT.U32.AND P1, PT, R4, R7, PT ;  /* 0x000000070400720c */ /* 0x000fe20003f24070 */
[----:B------:R-:W-:Y:S01]  /*0fe0*/  IMAD.HI.U32 R8, R9, R14, RZ ;  /* 0x0000000e09087227 */ /* 0x000fe200078e00ff */
[----:B------:R-:W-:Y:S01]  /*0ff0*/  ISETP.GT.U32.AND P3, PT, R10, R3, PT ;  /* 0x000000030a00720c */ /* 0x000fe20003f64070 */
[----:B------:R-:W-:Y:S01]  /*1000*/  USGXT.U32 UR28, UR28, 0xe ;  /* 0x0000000e1c1c789a */ /* 0x000fe20008000000 */
[----:B------:R-:W-:Y:S01]  /*1010*/  ISETP.GT.U32.AND P6, PT, R4, R6, PT ;  /* 0x000000060400720c */ /* 0x000fe20003fc4070 */
[----:B------:R-:W-:Y:S01]  /*1020*/  IMAD.MOV R11, RZ, RZ, -R8 ;  /* 0x000000ffff0b7224 */ /* 0x000fe200078e0a08 */
[----:B------:R-:W-:Y:S01]  /*1030*/  IABS R8, R15 ;  /* 0x0000000f00087213 */ /* 0x000fe20000000000 */
[----:B------:R-:W-:Y:S01]  /*1040*/  VIADD R16, R2, 0x3a ;  /* 0x0000003a02107836 */ /* 0x000fe20000000000 */
[----:B------:R-:W-:Y:S01]  /*1050*/  LOP3.LUT R221, R0, 0x62, RZ, 0xfc, !PT ;  /* 0x0000006200dd7812 */ /* 0x000fe200078efcff */
[----:B------:R-:W-:Y:S01]  /*1060*/  IMAD R11, R4, R11, R14 ;  /* 0x0000000b040b7224 */ /* 0x000fe200078e020e */
[----:B------:R-:W-:Y:S01]  /*1070*/  LOP3.LUT R224, R0, 0x5a, RZ, 0xfc, !PT ;  /* 0x0000005a00e07812 */ /* 0x000fe200078efcff */
[----:B------:R-:W-:Y:S01]  /*1080*/  VIADD R14, R2, 0x3b ;  /* 0x0000003b020e7836 */ /* 0x000fe20000000000 */
[----:B------:R-:W-:Y:S01]  /*1090*/  IABS R12, R16 ;  /* 0x00000010000c7213 */ /* 0x000fe20000000000 */
[----:B------:R-:W-:Y:S01]  /*10a0*/  @!P1 IMAD.IADD R7, R7, 0x1, -R4 ;  /* 0x0000000107079824 */ /* 0x000fe200078e0a04 */
[----:B------:R-:W-:Y:S01]  /*10b0*/  LOP3.LUT R227, R0, 0x54, RZ, 0xfc, !PT ;  /* 0x0000005400e37812 */ /* 0x000fe200078efcff */
[----:B------:R-:W-:Y:S01]  /*10c0*/  @!P3 IMAD.IADD R3, R3, 0x1, -R10 ;  /* 0x000000010303b824 */ /* 0x000fe200078e0a0a */
[----:B------:R-:W-:Y:S01]  /*10d0*/  IABS R13, R14 ;  /* 0x0000000e000d7213 */ /* 0x000fe20000000000 */
[C---:B------:R-:W-:Y:S01]  /*10e0*/  IMAD.HI.U32 R5, R9.reuse, R8, RZ ;  /* 0x0000000809057227 */ /* 0x040fe200078e00ff */
[----:B------:R-:W-:Y:S01]  /*10f0*/  ISETP.NE.AND P3, PT, R24, RZ, PT ;  /* 0x000000ff1800720c */ /* 0x000fe20003f65270 */
[----:B------:R-:W-:Y:S01]  /*1100*/  ULDC UR19, c[0x0][0x23c] ;  /* 0x00008f0000137ab9 */ /* 0x000fe20000000800 */
[----:B------:R-:W-:Y:S01]  /*1110*/  LOP3.LUT R230, R0, 0x4c, RZ, 0xfc, !PT ;  /* 0x0000004c00e67812 */ /* 0x000fe200078efcff */
[----:B------:R-:W-:Y:S01]  /*1120*/  @!P6 IMAD.IADD R6, R6, 0x1, -R4 ;  /* 0x000000010606e824 */ /* 0x000fe200078e0a04 */
[----:B------:R-:W-:Y:S01]  /*1130*/  ISETP.GT.U32.AND P6, PT, R4, R7, PT ;  /* 0x000000070400720c */ /* 0x000fe20003fc4070 */
[----:B------:R-:W-:Y:S01]  /*1140*/  IMAD.MOV R5, RZ, RZ, -R5 ;  /* 0x000000ffff057224 */ /* 0x000fe200078e0a05 */
[----:B------:R-:W-:Y:S01]  /*1150*/  LOP3.LUT R233, R0, 0x46, RZ, 0xfc, !PT ;  /* 0x0000004600e97812 */ /* 0x000fe200078efcff */
[----:B------:R-:W-:Y:S01]  /*1160*/  @!P5 IMAD.MOV R3, RZ, RZ, -R3 ;  /* 0x000000ffff03d224 */ /* 0x000fe200078e0a03 */
[C---:B------:R-:W-:Y:S01]  /*1170*/  ISETP.GT.U32.AND P5, PT, R4.reuse, R11, PT ;  /* 0x0000000b0400720c */ /* 0x040fe20003fa4070 */
[C---:B------:R-:W-:Y:S01]  /*1180*/  IMAD R8, R4.reuse, R5, R8 ;  /* 0x0000000504087224 */ /* 0x040fe200078e0208 */
[----:B------:R-:W-:Y:S01]  /*1190*/  ISETP.GT.U32.AND P1, PT, R4, R6, PT ;  /* 0x000000060400720c */ /* 0x000fe20003f24070 */
[----:B------:R-:W-:Y:S01]  /*11a0*/  IMAD.HI.U32 R5, R9, R13, RZ ;  /* 0x0000000d09057227 */ /* 0x000fe200078e00ff */
[----:B------:R-:W-:Y:S01]  /*11b0*/  UIADD3 UR18, UP1, UR30, 0x2, URZ ;  /* 0x000000021e127890 */ /* 0x000fe2000ff3e03f */
[----:B------:R-:W-:-:S02]  /*11c0*/  @!P3 LOP3.LUT R3, RZ, R24, RZ, 0x33, !PT ;  /* 0x00000018ff03b212 */ /* 0x000fc400078e33ff */
[----:B------:R-:W-:Y:S01]  /*11d0*/  IMAD.MOV R5, RZ, RZ, -R5 ;  /* 0x000000ffff057224 */ /* 0x000fe200078e0a05 */
[----:B------:R-:W-:Y:S01]  /*11e0*/  ISETP.GE.AND P3, PT, R15, RZ, PT ;  /* 0x000000ff0f00720c */ /* 0x000fe20003f66270 */
[--C-:B------:R-:W-:Y:S01]  /*11f0*/  @!P6 IMAD.IADD R7, R7, 0x1, -R4.reuse ;  /* 0x000000010707e824 */ /* 0x100fe200078e0a04 */
[C---:B------:R-:W-:Y:S01]  /*1200*/  ISETP.GT.U32.AND P6, PT, R4.reuse, R8, PT ;  /* 0x000000080400720c */ /* 0x040fe20003fc4070 */
[----:B------:R-:W-:Y:S01]  /*1210*/  IMAD R13, R4, R5, R13 ;  /* 0x00000005040d7224 */ /* 0x000fe200078e020d */
[----:B------:R-:W-:Y:S01]  /*1220*/  LEA.HI R208, R133, 0x7e, RZ, 0x1a ;  /* 0x0000007e85d07811 */ /* 0x000fe200078fd0ff */
[----:B------:R-:W-:Y:S01]  /*1230*/  @!P5 IMAD.IADD R11, R11, 0x1, -R4 ;  /* 0x000000010b0bd824 */ /* 0x000fe200078e0a04 */
[----:B------:R-:W-:Y:S01]  /*1240*/  ISETP.GE.AND P5, PT, R16, RZ, PT ;  /* 0x000000ff1000720c */ /* 0x000fe20003fa6270 */
[----:B------:R-:W-:Y:S01]  /*1250*/  IMAD.MOV.U32 R5, RZ, RZ, R7 ;  /* 0x000000ffff057224 */ /* 0x000fe200078e0007 */
[----:B------:R-:W-:Y:S01]  /*1260*/  IABS R16, R21 ;  /* 0x0000001500107213 */ /* 0x000fe20000000000 */
[----:B------:R-:W-:Y:S01]  /*1270*/  IMAD.HI.U32 R10, R9, R12, RZ ;  /* 0x0000000c090a7227 */ /* 0x000fe200078e00ff */
[----:B------:R-:W-:-:S02]  /*1280*/  LEA.HI R207, R133, 0x6e, RZ, 0x1a ;  /* 0x0000006e85cf7811 */ /* 0x000fc400078fd0ff */
[----:B------:R-:W-:Y:S01]  /*1290*/  LEA.HI R206, R133, 0x5e, RZ, 0x1a ;  /* 0x0000005e85ce7811 */ /* 0x000fe200078fd0ff */
[----:B------:R-:W-:Y:S01]  /*12a0*/  @!P2 IMAD.MOV R5, RZ, RZ, -R5 ;  /* 0x000000ffff05a224 */ /* 0x000fe200078e0a05 */
[----:B------:R-:W-:Y:S01]  /*12b0*/  ISETP.GT.U32.AND P2, PT, R4, R11, PT ;  /* 0x0000000b0400720c */ /* 0x000fe20003f44070 */
[----:B------:R-:W-:Y:S01]  /*12c0*/  @!P1 IMAD.IADD R6, R6, 0x1, -R4 ;  /* 0x0000000106069824 */ /* 0x000fe200078e0a04 */
[----:B------:R-:W-:Y:S01]  /*12d0*/  ISETP.GE.AND P1, PT, R14, RZ, PT ;  /* 0x000000ff0e00720c */ /* 0x000fe20003f26270 */
[----:B------:R-:W-:Y:S01]  /*12e0*/  IMAD.MOV R15, RZ, RZ, -R10 ;  /* 0x000000ffff0f7224 */ /* 0x000fe200078e0a0a */
[----:B------:R-:W-:Y:S01]  /*12f0*/  LOP3.LUT R237, R0, 0x40, RZ, 0xfc, !PT ;  /* 0x0000004000ed7812 */ /* 0x000fe200078efcff */
[----:B------:R-:W-:Y:S02]  /*1300*/  @!P6 IMAD.IADD R8, R8, 0x1, -R4 ;  /* 0x000000010808e824 */ /* 0x000fe400078e0a04 */
[C---:B------:R-:W-:Y:S02]  /*1310*/  IMAD R10, R4.reuse, R15, R12 ;  /* 0x0000000f040a7224 */ /* 0x040fe400078e020c */
[----:B------:R-:W-:Y:S01]  /*1320*/  @!P4 IMAD.MOV R6, RZ, RZ, -R6 ;  /* 0x000000ffff06c224 */ /* 0x000fe200078e0a06 */
[----:B------:R-:W-:Y:S01]  /*1330*/  ISETP.GT.U32.AND P4, PT, R4, R13, PT ;  /* 0x0000000d0400720c */ /* 0x000fe20003f84070 */
[----:B------:R-:W-:Y:S01]  /*1340*/  VIADD R14, R2, 0x39 ;  /* 0x00000039020e7836 */ /* 0x000fe20000000000 */
[C---:B------:R-:W-:Y:S01]  /*1350*/  ISETP.GT.U32.AND P6, PT, R4.reuse, R8, PT ;  /* 0x000000080400720c */ /* 0x040fe20003fc4070 */
[----:B------:R-:W-:Y:S01]  /*1360*/  @!P2 IMAD.IADD R11, R11, 0x1, -R4 ;  /* 0x000000010b0ba824 */ /* 0x000fe200078e0a04 */
[----:B------:R-:W-:Y:S01]  /*1370*/  ISETP.GT.U32.AND P2, PT, R4, R10, PT ;  /* 0x0000000a0400720c */ /* 0x000fe20003f44070 */
[----:B------:R-:W-:Y:S01]  /*1380*/  IMAD.HI.U32 R15, R9, R18, RZ ;  /* 0x00000012090f7227 */ /* 0x000fe200078e00ff */
[----:B------:R-:W-:-:S03]  /*1390*/  IABS R12, R14 ;  /* 0x0000000e000c7213 */ /* 0x000fc60000000000 */
[----:B------:R-:W-:Y:S02]  /*13a0*/  IMAD.MOV R19, RZ, RZ, -R15 ;  /* 0x000000ffff137224 */ /* 0x000fe400078e0a0f */
[----:B------:R-:W-:-:S04]  /*13b0*/  IMAD.HI.U32 R7, R9, R12, RZ ;  /* 0x0000000c09077227 */ /* 0x000fc800078e00ff */
[--C-:B------:R-:W-:Y:S02]  /*13c0*/  @!P4 IMAD.IADD R13, R13, 0x1, -R4.reuse ;  /* 0x000000010d0dc824 */ /* 0x100fe400078e0a04 */
[----:B------:R-:W-:Y:S02]  /*13d0*/  IMAD.MOV R7, RZ, RZ, -R7 ;  /* 0x000000ffff077224 */ /* 0x000fe400078e0a07 */
[--C-:B------:R-:W-:Y:S01]  /*13e0*/  @!P6 IMAD.IADD R8, R8, 0x1, -R4.reuse ;  /* 0x000000010808e824 */ /* 0x100fe200078e0a04 */
[----:B------:R-:W-:Y:S01]  /*13f0*/  ISETP.GE.AND P6, PT, R14, RZ, PT ;  /* 0x000000ff0e00720c */ /* 0x000fe20003fc6270 */
[----:B------:R-:W-:Y:S01]  /*1400*/  @!P2 IMAD.IADD R10, R10, 0x1, -R4 ;  /* 0x000000010a0aa824 */ /* 0x000fe200078e0a04 */
[C---:B------:R-:W-:Y:S01]  /*1410*/  ISETP.GT.U32.AND P2, PT, R4.reuse, R13, PT ;  /* 0x0000000d0400720c */ /* 0x040fe20003f44070 */
[----:B------:R-:W-:Y:S02]  /*1420*/  IMAD R12, R4, R7, R12 ;  /* 0x00000007040c7224 */ /* 0x000fe400078e020c */
[----:B------:R-:W-:-:S03]  /*1430*/  IMAD.HI.U32 R14, R9, R16, RZ ;  /* 0x00000010090e7227 */ /* 0x000fc600078e00ff */
[C---:B------:R-:W-:Y:S01]  /*1440*/  ISETP.GT.U32.AND P4, PT, R4.reuse, R12, PT ;  /* 0x0000000c0400720c */ /* 0x040fe20003f84070 */
[----:B------:R-:W-:Y:S02]  /*1450*/  IMAD.MOV.U32 R7, RZ, RZ, R11 ;  /* 0x000000ffff077224 */ /* 0x000fe400078e000b */
[----:B------:R-:W-:Y:S02]  /*1460*/  IMAD.MOV R17, RZ, RZ, -R14 ;  /* 0x000000ffff117224 */ /* 0x000fe400078e0a0e */
[----:B------:R-:W-:Y:S01]  /*1470*/  @!P0 IMAD.MOV R7, RZ, RZ, -R7 ;  /* 0x000000ffff078224 */ /* 0x000fe200078e0a07 */
[C---:B------:R-:W-:Y:S01]  /*1480*/  ISETP.GT.U32.AND P0, PT, R4.reuse, R10, PT ;  /* 0x0000000a0400720c */ /* 0x040fe20003f04070 */
[----:B------:R-:W-:Y:S02]  /*1490*/  IMAD R15, R4, R17, R16 ;  /* 0x00000011040f7224 */ /* 0x000fe400078e0210 */
[----:B------:R-:W-:-:S04]  /*14a0*/  IMAD.HI.U32 R11, R9, R20, RZ ;  /* 0x00000014090b7227 */ /* 0x000fc800078e00ff */
[----:B------:R-:W-:Y:S01]  /*14b0*/  @!P2 IMAD.IADD R13, R13, 0x1, -R4 ;  /* 0x000000010d0da824 */ /* 0x000fe200078e0a04 */
[C---:B------:R-:W-:Y:S01]  /*14c0*/  ISETP.GT.U32.AND P2, PT, R4.reuse, R15, PT ;  /* 0x0000000f0400720c */ /* 0x040fe20003f44070 */
[----:B------:R-:W-:Y:S02]  /*14d0*/  IMAD.MOV R11, RZ, RZ, -R11 ;  /* 0x000000ffff0b7224 */ /* 0x000fe400078e0a0b */
[C---:B------:R-:W-:Y:S02]  /*14e0*/  IMAD R14, R4.reuse, R19, R18 ;  /* 0x00000013040e7224 */ /* 0x040fe400078e0212 */
[----:B------:R-:W-:Y:S02]  /*14f0*/  IMAD R17, R4, R11, R20 ;  /* 0x0000000b04117224 */ /* 0x000fe400078e0214 */
[----:B------:R-:W-:Y:S01]  /*1500*/  @!P0 IMAD.IADD R10, R10, 0x1, -R4 ;  /* 0x000000010a0a8824 */ /* 0x000fe200078e0a04 */
[----:B------:R-:W-:Y:S01]  /*1510*/  ISETP.GT.U32.AND P0, PT, R4, R14, PT ;  /* 0x0000000e0400720c */ /* 0x000fe20003f04070 */
[----:B------:R-:W-:-:S02]  /*1520*/  VIADD R18, R2, 0x35 ;  /* 0x0000003502127836 */ /* 0x000fc40000000000 */
[----:B------:R-:W-:Y:S01]  /*1530*/  @!P5 IMAD.MOV R10, RZ, RZ, -R10 ;  /* 0x000000ffff0ad224 */ /* 0x000fe200078e0a0a */
[----:B------:R-:W-:Y:S01]  /*1540*/  ISETP.GT.U32.AND P5, PT, R4, R17, PT ;  /* 0x000000110400720c */ /* 0x000fe20003fa4070 */
[--C-:B------:R-:W-:Y:S01]  /*1550*/  @!P4 IMAD.IADD R12, R12, 0x1, -R4.reuse ;  /* 0x000000010c0cc824 */ /* 0x100fe200078e0a04 */
[----:B------:R-:W-:Y:S01]  /*1560*/  IABS R16, R18 ;  /* 0x0000001200107213 */ /* 0x000fe20000000000 */
[----:B------:R-:W-:Y:S02]  /*1570*/  @!P2 IMAD.IADD R15, R15, 0x1, -R4 ;  /* 0x000000010f0fa824 */ /* 0x000fe400078e0a04 */
[----:B------:R-:W-:Y:S01]  /*1580*/  @!P3 IMAD.MOV R8, RZ, RZ, -R8 ;  /* 0x000000ffff08b224 */ /* 0x000fe200078e0a08 */
[----:B------:R-:W-:Y:S01]  /*1590*/  ISETP.GT.U32.AND P4, PT, R4, R12, PT ;  /* 0x0000000c0400720c */ /* 0x000fe20003f84070 */
[----:B------:R-:W-:Y:S01]  /*15a0*/  IMAD.MOV.U32 R11, RZ, RZ, R13 ;  /* 0x000000ffff0b7224 */ /* 0x000fe200078e000d */
[----:B------:R-:W-:Y:S01]  /*15b0*/  ISETP.GE.AND P3, PT, R21, RZ, PT ;  /* 0x000000ff1500720c */ /* 0x000fe20003f66270 */
[----:B------:R-:W-:Y:S01]  /*15c0*/  VIADD R21, R2, 0x34 ;  /* 0x0000003402157836 */ /* 0x000fe20000000000 */
[----:B------:R-:W-:Y:S01]  /*15d0*/  ISETP.GT.U32.AND P2, PT, R4, R15, PT ;  /* 0x0000000f0400720c */ /* 0x000fe20003f44070 */
[----:B------:R-:W-:-:S03]  /*15e0*/  IMAD.HI.U32 R13, R9, R16, RZ ;  /* 0x00000010090d7227 */ /* 0x000fc600078e00ff */
[----:B------:R-:W-:Y:S01]  /*15f0*/  IABS R19, R21 ;  /* 0x0000001500137213 */ /* 0x000fe20000000000 */
[--C-:B------:R-:W-:Y:S02]  /*1600*/  @!P5 IMAD.IADD R17, R17, 0x1, -R4.reuse ;  /* 0x000000011111d824 */ /* 0x100fe400078e0a04 */
[----:B------:R-:W-:Y:S02]  /*1610*/  IMAD.MOV R13, RZ, RZ, -R13 ;  /* 0x000000ffff0d7224 */ /* 0x000fe400078e0a0d */
[----:B------:R-:W-:Y:S01]  /*1620*/  @!P0 IMAD.IADD R14, R14, 0x1, -R4 ;  /* 0x000000010e0e8824 */ /* 0x000fe200078e0a04 */
[C---:B------:R-:W-:Y:S01]  /*1630*/  ISETP.GT.U32.AND P5, PT, R4.reuse, R17, PT ;  /* 0x000000110400720c */ /* 0x040fe20003fa4070 */
[----:B------:R-:W-:Y:S02]  /*1640*/  IMAD R16, R4, R13, R16 ;  /* 0x0000000d04107224 */ /* 0x000fe400078e0210 */
[----:B------:R-:W-:Y:S01]  /*1650*/  @!P4 IMAD.IADD R12, R12, 0x1, -R4 ;  /* 0x000000010c0cc824 */ /* 0x000fe200078e0a04 */
[----:B------:R-:W-:Y:S01]  /*1660*/  ISETP.GE.AND P4, PT, R23, RZ, PT ;  /* 0x000000ff1700720c */ /* 0x000fe20003f86270 */
[----:B------:R-:W-:Y:S01]  /*1670*/  IMAD.HI.U32 R13, R9, R19, RZ ;  /* 0x00000013090d7227 */ /* 0x000fe200078e00ff */
[----:B------:R-:W-:-:S03]  /*1680*/  ISETP.GT.U32.AND P0, PT, R4, R14, PT ;  /* 0x0000000e0400720c */ /* 0x000fc60003f04070 */
[----:B------:R-:W-:Y:S01]  /*1690*/  @!P2 IMAD.IADD R15, R15, 0x1, -R4 ;  /* 0x000000010f0fa824 */ /* 0x000fe200078e0a04 */
[----:B------:R-:W-:Y:S01]  /*16a0*/  ISETP.GE.AND P2, PT, R18, RZ, PT ;  /* 0x000000ff1200720c */ /* 0x000fe20003f46270 */
[----:B------:R-:W-:Y:S02]  /*16b0*/  VIADD R23, R2, 0x33 ;  /* 0x0000003302177836 */ /* 0x000fe40000000000 */
[----:B------:R-:W-:Y:S01]  /*16c0*/  @!P6 IMAD.MOV R12, RZ, RZ, -R12 ;  /* 0x000000ffff0ce224 */ /* 0x000fe200078e0a0c */
[C---:B------:R-:W-:Y:S01]  /*16d0*/  ISETP.GT.U32.AND P6, PT, R4.reuse, R16, PT ;  /* 0x000000100400720c */ /* 0x040fe20003fc4070 */
[----:B------:R-:W-:Y:S01]  /*16e0*/  IMAD.MOV R18, RZ, RZ, -R13 ;  /* 0x000000ffff127224 */ /* 0x000fe200078e0a0d */
[----:B------:R-:W-:Y:S01]  /*16f0*/  IABS R20, R23 ;  /* 0x0000001700147213 */ /* 0x000fe20000000000 */
[----:B------:R-:W-:Y:S02]  /*1700*/  @!P5 IMAD.IADD R17, R17, 0x1, -R4 ;  /* 0x000000011111d824 */ /* 0x000fe400078e0a04 */
[----:B------:R-:W-:-:S02]  /*1710*/  IMAD R19, R4, R18, R19 ;  /* 0x0000001204137224 */ /* 0x000fc400078e0213 */
[----:B------:R-:W-:-:S03]  /*1720*/  IMAD.HI.U32 R13, R9, R20, RZ ;  /* 0x00000014090d7227 */ /* 0x000fc600078e00ff */
[----:B------:R-:W-:Y:S01]  /*1730*/  ISETP.GT.U32.AND P5, PT, R4, R19, PT ;  /* 0x000000130400720c */ /* 0x000fe20003fa4070 */
[--C-:B------:R-:W-:Y:S01]  /*1740*/  @!P0 IMAD.IADD R14, R14, 0x1, -R4.reuse ;  /* 0x000000010e0e8824 */ /* 0x100fe200078e0a04 */
[----:B------:R-:W-:Y:S01]  /*1750*/  ISETP.GE.AND P0, PT, R21, RZ, PT ;  /* 0x000000ff1500720c */ /* 0x000fe20003f06270 */
[----:B------:R-:W-:Y:S02]  /*1760*/  IMAD.MOV R21, RZ, RZ, -R13 ;  /* 0x000000ffff157224 */ /* 0x000fe400078e0a0d */
[----:B------:R-:W-:Y:S02]  /*1770*/  @!P6 IMAD.IADD R16, R16, 0x1, -R4 ;  /* 0x000000011010e824 */ /* 0x000fe400078e0a04 */
[----:B------:R-:W-:Y:S02]  /*1780*/  IMAD.MOV.U32 R13, RZ, RZ, R15 ;  /* 0x000000ffff0d7224 */ /* 0x000fe400078e000f */
[C---:B------:R-:W-:Y:S01]  /*1790*/  IMAD R18, R4.reuse, R21, R20 ;  /* 0x0000001504127224 */ /* 0x040fe200078e0214 */
[----:B------:R-:W-:Y:S01]  /*17a0*/  ISETP.GT.U32.AND P6, PT, R4, R16, PT ;  /* 0x000000100400720c */ /* 0x000fe20003fc4070 */
[----:B------:R-:W-:-:S02]  /*17b0*/  IMAD.MOV.U32 R15, RZ, RZ, R17 ;  /* 0x000000ffff0f7224 */ /* 0x000fc400078e0011 */
[----:B------:R-:W-:Y:S02]  /*17c0*/  VIADD R24, R2, 0x32 ;  /* 0x0000003202187836 */ /* 0x000fe40000000000 */
[----:B------:R-:W-:Y:S01]  /*17d0*/  @!P4 IMAD.MOV R15, RZ, RZ, -R15 ;  /* 0x000000ffff0fc224 */ /* 0x000fe200078e0a0f */
[----:B------:R-:W-:Y:S01]  /*17e0*/  ISETP.GT.U32.AND P4, PT, R4, R18, PT ;  /* 0x000000120400720c */ /* 0x000fe20003f84070 */
[--C-:B------:R-:W-:Y:S02]  /*17f0*/  @!P5 IMAD.IADD R19, R19, 0x1, -R4.reuse ;  /* 0x000000011313d824 */ /* 0x100fe400078e0a04 */
[----:B------:R-:W-:Y:S01]  /*1800*/  @!P1 IMAD.MOV R11, RZ, RZ, -R11 ;  /* 0x000000ffff0b9224 */ /* 0x000fe200078e0a0b */
[----:B------:R-:W-:Y:S01]  /*1810*/  ISETP.GE.AND P1, PT, R22, RZ, PT ;  /* 0x000000ff1600720c */ /* 0x000fe20003f26270 */
[----:B------:R-:W-:Y:S01]  /*1820*/  VIADD R20, R2, 0x31 ;  /* 0x0000003102147836 */ /* 0x000fe20000000000 */
[----:B------:R-:W-:Y:S01]  /*1830*/  IABS R22, R24 ;  /* 0x0000001800167213 */ /* 0x000fe20000000000 */
[----:B------:R-:W-:Y:S01]  /*1840*/  @!P6 IMAD.IADD R16, R16, 0x1, -R4 ;  /* 0x000000011010e824 */ /* 0x000fe200078e0a04 */
[----:B------:R-:W-:Y:S01]  /*1850*/  ISETP.GT.U32.AND P5, PT, R4, R19, PT ;  /* 0x000000130400720c */ /* 0x000fe20003fa4070 */
[----:B------:R-:W-:Y:S01]  /*1860*/  @!P3 IMAD.MOV R13, RZ, RZ, -R13 ;  /* 0x000000ffff0db224 */ /* 0x000fe200078e0a0d */
[----:B------:R-:W-:Y:S01]  /*1870*/  ISETP.GE.AND P6, PT, R20, RZ, PT ;  /* 0x000000ff1400720c */ /* 0x000fe20003fc6270 */
[----:B------:R-:W-:Y:S01]  /*1880*/  IMAD.HI.U32 R17, R9, R22, RZ ;  /* 0x0000001609117227 */ /* 0x000fe200078e00ff */
[----:B------:R-:W-:-:S02]  /*1890*/  IABS R20, R20 ;  /* 0x0000001400147213 */ /* 0x000fc40000000000 */
[----:B------:R-:W-:Y:S01]  /*18a0*/  ISETP.GE.AND P3, PT, R23, RZ, PT ;  /* 0x000000ff1700720c */ /* 0x000fe20003f66270 */
[----:B------:R-:W-:Y:S02]  /*18b0*/  IMAD.MOV R17, RZ, RZ, -R17 ;  /* 0x000000ffff117224 */ /* 0x000fe400078e0a11 */
[----:B------:R-:W-:Y:S02]  /*18c0*/  @!P4 IMAD.IADD R18, R18, 0x1, -R4 ;  /* 0x000000011212c824 */ /* 0x000fe400078e0a04 */
[C---:B------:R-:W-:Y:S01]  /*18d0*/  IMAD R21, R4.reuse, R17, R22 ;  /* 0x0000001104157224 */ /* 0x040fe200078e0216 */
[----:B------:R-:W-:Y:S01]  /*18e0*/  IABS R22, R26 ;  /* 0x0000001a00167213 */ /* 0x000fe20000000000 */
[----:B------:R-:W-:Y:S01]  /*18f0*/  IMAD.HI.U32 R17, R9, R20, RZ ;  /* 0x0000001409117227 */ /* 0x000fe200078e00ff */
[----:B------:R-:W-:-:S03]  /*1900*/  ISETP.GT.U32.AND P4, PT, R4, R18, PT ;  /* 0x000000120400720c */ /* 0x000fc60003f84070 */
[----:B------:R-:W-:Y:S01]  /*1910*/  @!P5 IMAD.IADD R19, R19, 0x1, -R4 ;  /* 0x000000011313d824 */ /* 0x000fe200078e0a04 */
[----:B------:R-:W-:Y:S01]  /*1920*/  ISETP.GT.U32.AND P5, PT, R4, R21, PT ;  /* 0x000000150400720c */ /* 0x000fe20003fa4070 */
[----:B------:R-:W-:Y:S02]  /*1930*/  IMAD.MOV R23, RZ, RZ, -R17 ;  /* 0x000000ffff177224 */ /* 0x000fe400078e0a11 */
[----:B------:R-:W-:Y:S02]  /*1940*/  IMAD.MOV.U32 R17, RZ, RZ, R19 ;  /* 0x000000ffff117224 */ /* 0x000fe400078e0013 */
[----:B------:R-:W-:-:S04]  /*1950*/  IMAD.HI.U32 R19, R9, R22, RZ ;  /* 0x0000001609137227 */ /* 0x000fc800078e00ff */
[----:B------:R-:W-:Y:S02]  /*1960*/  IMAD R20, R4, R23, R20 ;  /* 0x0000001704147224 */ /* 0x000fe400078e0214 */
[----:B------:R-:W-:Y:S02]  /*1970*/  IMAD.MOV R23, RZ, RZ, -R19 ;  /* 0x000000ffff177224 */ /* 0x000fe400078e0a13 */
[----:B------:R-:W-:Y:S01]  /*1980*/  @!P4 IMAD.IADD R18, R18, 0x1, -R4 ;  /* 0x000000011212c824 */ /* 0x000fe200078e0a04 */
[C---:B------:R-:W-:Y:S01]  /*1990*/  ISETP.GT.U32.AND P4, PT, R4.reuse, R20, PT ;  /* 0x000000140400720c */ /* 0x040fe20003f84070 */
[C---:B------:R-:W-:Y:S02]  /*19a0*/  IMAD R23, R4.reuse, R23, R22 ;  /* 0x0000001704177224 */ /* 0x040fe400078e0216 */
[----:B------:R-:W-:Y:S02]  /*19b0*/  @!P5 IMAD.IADD R21, R21, 0x1, -R4 ;  /* 0x000000011515d824 */ /* 0x000fe400078e0a04 */
[----:B------:R-:W-:Y:S01]  /*19c0*/  @!P3 IMAD.MOV R18, RZ, RZ, -R18 ;  /* 0x000000ffff12b224 */ /* 0x000fe200078e0a12 */
[C---:B------:R-:W-:Y:S01]  /*19d0*/  ISETP.GT.U32.AND P3, PT, R4.reuse, R23, PT ;  /* 0x000000170400720c */ /* 0x040fe20003f64070 */
[----:B------:R-:W-:Y:S01]  /*19e0*/  @!P1 IMAD.MOV R14, RZ, RZ, -R14 ;  /* 0x000000ffff0e9224 */ /* 0x000fe200078e0a0e */
[----:B------:R-:W-:Y:S01]  /*19f0*/  ISETP.GT.U32.AND P5, PT, R4, R21, PT ;  /* 0x000000150400720c */ /* 0x000fe20003fa4070 */
[----:B------:R-:W-:Y:S01]  /*1a00*/  @!P2 IMAD.MOV R16, RZ, RZ, -R16 ;  /* 0x000000ffff10a224 */ /* 0x000fe200078e0a10 */
[----:B------:R-:W-:Y:S01]  /*1a10*/  ISETP.GE.AND P1, PT, R24, RZ, PT ;  /* 0x000000ff1800720c */ /* 0x000fe20003f26270 */
[----:B------:R-:W-:Y:S01]  /*1a20*/  @!P0 IMAD.MOV R17, RZ, RZ, -R17 ;  /* 0x000000ffff118224 */ /* 0x000fe200078e0a11 */
[----:B------:R-:W-:Y:S01]  /*1a30*/  IABS R24, R27 ;  /* 0x0000001b00187213 */ /* 0x000fe20000000000 */
[----:B------:R-:W-:Y:S01]  /*1a40*/  @!P4 IMAD.IADD R20, R20, 0x1, -R4 ;  /* 0x000000011414c824 */ /* 0x000fe200078e0a04 */
[----:B------:R-:W-:Y:S01]  /*1a50*/  ISETP.GE.AND P2, PT, R26, RZ, PT ;  /* 0x000000ff1a00720c */ /* 0x000fe20003f46270 */
[----:B------:R-:W-:Y:S01]  /*1a60*/  VIADD R57, R2, 0x14 ;  /* 0x0000001402397836 */ /* 0x000fe20000000000 */
[----:B------:R-:W-:Y:S01]  /*1a70*/  IABS R26, R28 ;  /* 0x0000001c001a7213 */ /* 0x000fe20000000000 */
[----:B------:R-:W-:Y:S01]  /*1a80*/  IMAD.HI.U32 R19, R9, R24, RZ ;  /* 0x0000001809137227 */ /* 0x000fe200078e00ff */
[----:B------:R-:W-:-:S02]  /*1a90*/  ISETP.GE.AND P0, PT, R27, RZ, PT ;  /* 0x000000ff1b00720c */ /* 0x000fc40003f06270 */
[----:B------:R-:W-:Y:S01]  /*1aa0*/  IABS R27, R30 ;  /* 0x0000001e001b7213 */ /* 0x000fe20000000000 */
[--C-:B------:R-:W-:Y:S01]  /*1ab0*/  @!P3 IMAD.IADD R23, R23, 0x1, -R4.reuse ;  /* 0x000000011717b824 */ /* 0x100fe200078e0a04 */
[C---:B------:R-:W-:Y:S01]  /*1ac0*/  ISETP.GT.U32.AND P4, PT, R4.reuse, R20, PT ;  /* 0x000000140400720c */ /* 0x040fe20003f84070 */
[----:B------:R-:W-:Y:S01]  /*1ad0*/  IMAD.MOV R19, RZ, RZ, -R19 ;  /* 0x000000ffff137224 */ /* 0x000fe200078e0a13 */
[----:B------:R-:W-:Y:S01]  /*1ae0*/  IABS R53, R57 ;  /* 0x0000003900357213 */ /* 0x000fe20000000000 */
[----:B------:R-:W-:Y:S01]  /*1af0*/  @!P5 IMAD.IADD R21, R21, 0x1, -R4 ;  /* 0x000000011515d824 */ /* 0x000fe200078e0a04 */
[C---:B------:R-:W-:Y:S01]  /*1b00*/  ISETP.GT.U32.AND P3, PT, R4.reuse, R23, PT ;  /* 0x000000170400720c */ /* 0x040fe20003f64070 */
[C---:B------:R-:W-:Y:S02]  /*1b10*/  IMAD R22, R4.reuse, R19, R24 ;  /* 0x0000001304167224 */ /* 0x040fe400078e0218 */
[----:B------:R-:W-:Y:S02]  /*1b20*/  IMAD.MOV.U32 R19, RZ, RZ, R21 ;  /* 0x000000ffff137224 */ /* 0x000fe400078e0015 */
[----:B------:R-:W-:Y:S01]  /*1b30*/  IMAD.HI.U32 R21, R9, R26, RZ ;  /* 0x0000001a09157227 */ /* 0x000fe200078e00ff */
[----:B------:R-:W-:-:S03]  /*1b40*/  ISETP.GT.U32.AND P5, PT, R4, R22, PT ;  /* 0x000000160400720c */ /* 0x000fc60003fa4070 */
[----:B------:R-:W-:-:S04]  /*1b50*/  IMAD.HI.U32 R24, R9, R27, RZ ;  /* 0x0000001b09187227 */ /* 0x000fc800078e00ff */
[----:B------:R-:W-:Y:S02]  /*1b60*/  IMAD.MOV R21, RZ, RZ, -R21 ;  /* 0x000000ffff157224 */ /* 0x000fe400078e0a15 */
[----:B------:R-:W-:Y:S02]  /*1b70*/  IMAD.MOV R24, RZ, RZ, -R24 ;  /* 0x000000ffff187224 */ /* 0x000fe400078e0a18 */
[----:B------:R-:W-:Y:S02]  /*1b80*/  IMAD R26, R4, R21, R26 ;  /* 0x00000015041a7224 */ /* 0x000fe400078e021a */
[----:B------:R-:W-:-:S04]  /*1b90*/  IMAD.HI.U32 R21, R9, R29, RZ ;  /* 0x0000001d09157227 */ /* 0x000fc800078e00ff */
[--C-:B------:R-:W-:Y:S01]  /*1ba0*/  @!P3 IMAD.IADD R23, R23, 0x1, -R4.reuse ;  /* 0x000000011717b824 */ /* 0x100fe200078e0a04 */
[C---:B------:R-:W-:Y:S01]  /*1bb0*/  ISETP.GT.U32.AND P3, PT, R4.reuse, R26, PT ;  /* 0x0000001a0400720c */ /* 0x040fe20003f64070 */
[----:B------:R-:W-:Y:S02]  /*1bc0*/  IMAD R27, R4, R24, R27 ;  /* 0x00000018041b7224 */ /* 0x000fe400078e021b */
[----:B------:R-:W-:Y:S02]  /*1bd0*/  IMAD.MOV R24, RZ, RZ, -R21 ;  /* 0x000000ffff187224 */ /* 0x000fe400078e0a15 */
[----:B------:R-:W-:Y:S02]  /*1be0*/  IMAD.MOV.U32 R21, RZ, RZ, R23 ;  /* 0x000000ffff157224 */ /* 0x000fe400078e0017 */
[--C-:B------:R-:W-:Y:S02]  /*1bf0*/  @!P5 IMAD.IADD R22, R22, 0x1, -R4.reuse ;  /* 0x000000011616d824 */ /* 0x100fe400078e0a04 */
[----:B------:R-:W-:Y:S01]  /*1c00*/  @!P2 IMAD.MOV R21, RZ, RZ, -R21 ;  /* 0x000000ffff15a224 */ /* 0x000fe200078e0a15 */
[----:B------:R-:W-:Y:S01]  /*1c10*/  ISETP.GT.U32.AND P2, PT, R4, R27, PT ;  /* 0x0000001b0400720c */ /* 0x000fe20003f44070 */
[----:B------:R-:W-:Y:S01]  /*1c20*/  VIADD R23, R2, 0x2b ;  /* 0x0000002b02177836 */ /* 0x000fe20000000000 */
[----:B------:R-:W-:Y:S01]  /*1c30*/  ISETP.GT.U32.AND P5, PT, R4, R22, PT ;  /* 0x000000160400720c */ /* 0x000fe20003fa4070 */
[----:B------:R-:W-:Y:S01]  /*1c40*/  @!P1 IMAD.MOV R19, RZ, RZ, -R19 ;  /* 0x000000ffff139224 */ /* 0x000fe200078e0a13 */
[----:B------:R-:W-:Y:S01]  /*1c50*/  ISETP.GE.AND P1, PT, R28, RZ, PT ;  /* 0x000000ff1c00720c */ /* 0x000fe20003f26270 */
[----:B------:R-:W-:Y:S01]  /*1c60*/  IMAD R29, R4, R24, R29 ;  /* 0x00000018041d7224 */ /* 0x000fe200078e021d */
[----:B------:R-:W-:Y:S01]  /*1c70*/  IABS R28, R23 ;  /* 0x00000017001c7213 */ /* 0x000fe20000000000 */
[--C-:B------:R-:W-:Y:S01]  /*1c80*/  @!P4 IMAD.IADD R20, R20, 0x1, -R4.reuse ;  /* 0x000000011414c824 */ /* 0x100fe200078e0a04 */
[----:B------:R-:W-:Y:S01]  /*1c90*/  ISETP.GE.AND P4, PT, R30, RZ, PT ;  /* 0x000000ff1e00720c */ /* 0x000fe20003f86270 */
[----:B------:R-:W-:Y:S01]  /*1ca0*/  @!P3 IMAD.IADD R26, R26, 0x1, -R4 ;  /* 0x000000011a1ab824 */ /* 0x000fe200078e0a04 */
[----:B------:R-:W-:Y:S01]  /*1cb0*/  IABS R30, R34 ;  /* 0x00000022001e7213 */ /* 0x000fe20000000000 */
[----:B------:R-:W-:Y:S01]  /*1cc0*/  @!P6 IMAD.MOV R20, RZ, RZ, -R20 ;  /* 0x000000ffff14e224 */ /* 0x000fe200078e0a14 */
[----:B------:R-:W-:Y:S01]  /*1cd0*/  ISETP.GE.AND P6, PT, R31, RZ, PT ;  /* 0x000000ff1f00720c */ /* 0x000fe20003fc6270 */
[--C-:B------:R-:W-:Y:S01]  /*1ce0*/  @!P2 IMAD.IADD R27, R27, 0x1, -R4.reuse ;  /* 0x000000011b1ba824 */ /* 0x100fe200078e0a04 */
[----:B------:R-:W-:Y:S01]  /*1cf0*/  IABS R31, R33 ;  /* 0x00000021001f7213 */ /* 0x000fe20000000000 */
[----:B------:R-:W-:Y:S01]  /*1d00*/  @!P5 IMAD.IADD R22, R22, 0x1, -R4 ;  /* 0x000000011616d824 */ /* 0x000fe200078e0a04 */
[----:B------:R-:W-:Y:S01]  /*1d10*/  ISETP.GE.AND P5, PT, R23, RZ, PT ;  /* 0x000000ff1700720c */ /* 0x000fe20003fa6270 */
[----:B------:R-:W-:Y:S01]  /*1d20*/  IMAD.HI.U32 R23, R9, R28, RZ ;  /* 0x0000001c09177227 */ /* 0x000fe200078e00ff */
[----:B------:R-:W-:-:S02]  /*1d30*/  ISETP.GT.U32.AND P2, PT, R4, R27, PT ;  /* 0x0000001b0400720c */ /* 0x000fc40003f44070 */
[C---:B------:R-:W-:Y:S01]  /*1d40*/  ISETP.GT.U32.AND P3, PT, R4.reuse, R26, PT ;  /* 0x0000001a0400720c */ /* 0x040fe20003f64070 */
[----:B------:R-:W-:Y:S02]  /*1d50*/  IMAD.MOV R23, RZ, RZ, -R23 ;  /* 0x000000ffff177224 */ /* 0x000fe400078e0a17 */
[----:B------:R-:W-:Y:S01]  /*1d60*/  @!P0 IMAD.MOV R22, RZ, RZ, -R22 ;  /* 0x000000ffff168224 */ /* 0x000fe200078e0a16 */
[C---:B------:R-:W-:Y:S01]  /*1d70*/  ISETP.GT.U32.AND P0, PT, R4.reuse, R29, PT ;  /* 0x0000001d0400720c */ /* 0x040fe20003f04070 */
[----:B------:R-:W-:Y:S02]  /*1d80*/  IMAD R28, R4, R23, R28 ;  /* 0x00000017041c7224 */ /* 0x000fe400078e021c */
[----:B------:R-:W-:-:S04]  /*1d90*/  IMAD.HI.U32 R24, R9, R31, RZ ;  /* 0x0000001f09187227 */ /* 0x000fc800078e00ff */
[----:B------:R-:W-:Y:S01]  /*1da0*/  @!P2 IMAD.IADD R27, R27, 0x1, -R4 ;  /* 0x000000011b1ba824 */ /* 0x000fe200078e0a04 */
[----:B------:R-:W-:Y:S01]  /*1db0*/  ISETP.GT.U32.AND P2, PT, R4, R28, PT ;  /* 0x0000001c0400720c */ /* 0x000fe20003f44070 */
[----:B------:R-:W-:Y:S02]  /*1dc0*/  IMAD.MOV R24, RZ, RZ, -R24 ;  /* 0x000000ffff187224 */ /* 0x000fe400078e0a18 */
[----:B------:R-:W-:-:S04]  /*1dd0*/  IMAD.HI.U32 R23, R9, R30, RZ ;  /* 0x0000001e09177227 */ /* 0x000fc800078e00ff */
[--C-:B------:R-:W-:Y:S02]  /*1de0*/  @!P0 IMAD.IADD R29, R29, 0x1, -R4.reuse ;  /* 0x000000011d1d8824 */ /* 0x100fe400078e0a04 */
[----:B------:R-:W-:Y:S02]  /*1df0*/  IMAD R31, R4, R24, R31 ;  /* 0x00000018041f7224 */ /* 0x000fe400078e021f */
[--C-:B------:R-:W-:Y:S01]  /*1e00*/  @!P3 IMAD.IADD R26, R26, 0x1, -R4.reuse ;  /* 0x000000011a1ab824 */ /* 0x100fe200078e0a04 */
[----:B------:R-:W-:Y:S01]  /*1e10*/  ISETP.GE.AND P3, PT, R33, RZ, PT ;  /* 0x000000ff2100720c */ /* 0x000fe20003f66270 */
[----:B------:R-:W-:Y:S01]  /*1e20*/  @!P2 IMAD.IADD R28, R28, 0x1, -R4 ;  /* 0x000000011c1ca824 */ /* 0x000fe200078e0a04 */
[----:B------:R-:W-:Y:S01]  /*1e30*/  ISETP.GT.U32.AND P0, PT, R4, R29, PT ;  /* 0x0000001d0400720c */ /* 0x000fe20003f04070 */
[----:B------:R-:W-:-:S03]  /*1e40*/  IMAD.HI.U32 R24, R9, R32, RZ ;  /* 0x0000002009187227 */ /* 0x000fc600078e00ff */
[C---:B------:R-:W-:Y:S01]  /*1e50*/  ISETP.GT.U32.AND P2, PT, R4.reuse, R28, PT ;  /* 0x0000001c0400720c */ /* 0x040fe20003f44070 */
[----:B------:R-:W-:Y:S02]  /*1e60*/  IMAD.MOV R33, RZ, RZ, -R23 ;  /* 0x000000ffff217224 */ /* 0x000fe400078e0a17 */
[----:B------:R-:W-:Y:S02]  /*1e70*/  IMAD.MOV.U32 R23, RZ, RZ, R27 ;  /* 0x000000ffff177224 */ /* 0x000fe400078e001b */
[----:B------:R-:W-:Y:S02]  /*1e80*/  IMAD.MOV R27, RZ, RZ, -R24 ;  /* 0x000000ffff1b7224 */ /* 0x000fe400078e0a18 */
[----:B------:R-:W-:Y:S01]  /*1e90*/  @!P1 IMAD.MOV R26, RZ, RZ, -R26 ;  /* 0x000000ffff1a9224 */ /* 0x000fe200078e0a1a */
[C---:B------:R-:W-:Y:S01]  /*1ea0*/  ISETP.GT.U32.AND P1, PT, R4.reuse, R31, PT ;  /* 0x0000001f0400720c */ /* 0x040fe20003f24070 */
[C---:B------:R-:W-:Y:S02]  /*1eb0*/  IMAD R30, R4.reuse, R33, R30 ;  /* 0x00000021041e7224 */ /* 0x040fe400078e021e */
[----:B------:R-:W-:Y:S01]  /*1ec0*/  IMAD R33, R4, R27, R32 ;  /* 0x0000001b04217224 */ /* 0x000fe200078e0220 */
[----:B------:R-:W-:Y:S01]  /*1ed0*/  IABS R32, R36 ;  /* 0x0000002400207213 */ /* 0x000fe20000000000 */
[----:B------:R-:W-:-:S02]  /*1ee0*/  @!P2 IMAD.IADD R28, R28, 0x1, -R4 ;  /* 0x000000011c1ca824 */ /* 0x000fc400078e0a04 */
[--C-:B------:R-:W-:Y:S01]  /*1ef0*/  @!P0 IMAD.IADD R29, R29, 0x1, -R4.reuse ;  /* 0x000000011d1d8824 */ /* 0x100fe200078e0a04 */
[C---:B------:R-:W-:Y:S01]  /*1f00*/  ISETP.GT.U32.AND P2, PT, R4.reuse, R33, PT ;  /* 0x000000210400720c */ /* 0x040fe20003f44070 */
[----:B------:R-:W-:Y:S01]  /*1f10*/  @!P4 IMAD.MOV R23, RZ, RZ, -R23 ;  /* 0x000000ffff17c224 */ /* 0x000fe200078e0a17 */
[----:B------:R-:W-:Y:S01]  /*1f20*/  ISETP.GT.U32.AND P0, PT, R4, R30, PT ;  /* 0x0000001e0400720c */ /* 0x000fe20003f04070 */
[----:B------:R-:W-:Y:S01]  /*1f30*/  IMAD.MOV.U32 R27, RZ, RZ, R29 ;  /* 0x000000ffff1b7224 */ /* 0x000fe200078e001d */
[----:B------:R-:W-:Y:S01]  /*1f40*/  ISETP.GE.AND P4, PT, R34, RZ, PT ;  /* 0x000000ff2200720c */ /* 0x000fe20003f86270 */
[----:B------:R-:W-:Y:S01]  /*1f50*/  @!P1 IMAD.IADD R31, R31, 0x1, -R4 ;  /* 0x000000011f1f9824 */ /* 0x000fe200078e0a04 */
[----:B------:R-:W-:Y:S01]  /*1f60*/  IABS R34, R37 ;  /* 0x0000002500227213 */ /* 0x000fe20000000000 */
[----:B------:R-:W-:-:S03]  /*1f70*/  IMAD.HI.U32 R24, R9, R32, RZ ;  /* 0x0000002009187227 */ /* 0x000fc600078e00ff */
[----:B------:R-:W-:Y:S01]  /*1f80*/  ISETP.GT.U32.AND P1, PT, R4, R31, PT ;  /* 0x0000001f0400720c */ /* 0x000fe20003f24070 */
[----:B------:R-:W-:-:S04]  /*1f90*/  IMAD.HI.U32 R29, R9, R34, RZ ;  /* 0x00000022091d7227 */ /* 0x000fc800078e00ff */
[--C-:B------:R-:W-:Y:S02]  /*1fa0*/  @!P2 IMAD.IADD R33, R33, 0x1, -R4.reuse ;  /* 0x000000012121a824 */ /* 0x100fe400078e0a04 */
[----:B------:R-:W-:Y:S01]  /*1fb0*/  @!P6 IMAD.MOV R27, RZ, RZ, -R27 ;  /* 0x000000ffff1be224 */ /* 0x000fe200078e0a1b */
[----:B------:R-:W-:Y:S01]  /*1fc0*/  ISETP.GE.AND P6, PT, R35, RZ, PT ;  /* 0x000000ff2300720c */ /* 0x000fe20003fc6270 */
[----:B------:R-:W-:Y:S01]  /*1fd0*/  @!P0 IMAD.IADD R30, R30, 0x1, -R4 ;  /* 0x000000011e1e8824 */ /* 0x000fe200078e0a04 */
[C---:B------:R-:W-:Y:S01]  /*1fe0*/  ISETP.GT.U32.AND P2, PT, R4.reuse, R33, PT ;  /* 0x000000210400720c */ /* 0x040fe20003f44070 */
[----:B------:R-:W-:Y:S02]  /*1ff0*/  IMAD.MOV R35, RZ, RZ, -R24 ;  /* 0x000000ffff237224 */ /* 0x000fe400078e0a18 */
[----:B------:R-:W-:Y:S01]  /*2000*/  IMAD.MOV R29, RZ, RZ, -R29 ;  /* 0x000000ffff1d7224 */ /* 0x000fe200078e0a1d */
[C---:B------:R-:W-:Y:S01]  /*2010*/  ISETP.GT.U32.AND P0, PT, R4.reuse, R30, PT ;  /* 0x0000001e0400720c */ /* 0x040fe20003f04070 */
[----:B------:R-:W-:-:S02]  /*2020*/  IMAD R32, R4, R35, R32 ;  /* 0x0000002304207224 */ /* 0x000fc400078e0220 */
[----:B------:R-:W-:Y:S02]  /*2030*/  IMAD R35, R4, R29, R34 ;  /* 0x0000001d04237224 */ /* 0x000fe400078e0222 */
[----:B------:R-:W-:Y:S01]  /*2040*/  @!P1 IMAD.IADD R31, R31, 0x1, -R4 ;  /* 0x000000011f1f9824 */ /* 0x000fe200078e0a04 */
[----:B------:R-:W-:Y:S01]  /*2050*/  ISETP.GE.AND P1, PT, R37, RZ, PT ;  /* 0x000000ff2500720c */ /* 0x000fe20003f26270 */
[----:B------:R-:W-:Y:S02]  /*2060*/  VIADD R34, R2, 0x24 ;  /* 0x0000002402227836 */ /* 0x000fe40000000000 */
[----:B------:R-:W-:Y:S01]  /*2070*/  @!P5 IMAD.MOV R28, RZ, RZ, -R28 ;  /* 0x000000ffff1cd224 */ /* 0x000fe200078e0a1c */
[----:B------:R-:W-:Y:S01]  /*2080*/  ISETP.GE.AND P5, PT, R36, RZ, PT ;  /* 0x000000ff2400720c */ /* 0x000fe20003fa6270 */
[----:B------:R-:W-:Y:S02]  /*2090*/  VIADD R36, R2, 0x23 ;  /* 0x0000002302247836 */ /* 0x000fe40000000000 */
[----:B------:R-:W-:Y:S01]  /*20a0*/  IMAD.MOV.U32 R29, RZ, RZ, R31 ;  /* 0x000000ffff1d7224 */ /* 0x000fe200078e001f */
[----:B------:R-:W-:Y:S01]  /*20b0*/  IABS R31, R34 ;  /* 0x00000022001f7213 */ /* 0x000fe20000000000 */
[--C-:B------:R-:W-:Y:S01]  /*20c0*/  @!P2 IMAD.IADD R33, R33, 0x1, -R4.reuse ;  /* 0x000000012121a824 */ /* 0x100fe200078e0a04 */
[----:B------:R-:W-:Y:S01]  /*20d0*/  ISETP.GE.AND P2, PT, R36, RZ, PT ;  /* 0x000000ff2400720c */ /* 0x000fe20003f46270 */
[----:B------:R-:W-:Y:S01]  /*20e0*/  @!P0 IMAD.IADD R30, R30, 0x1, -R4 ;  /* 0x000000011e1e8824 */ /* 0x000fe200078e0a04 */
[----:B------:R-:W-:Y:S01]  /*20f0*/  IABS R38, R36 ;  /* 0x0000002400267213 */ /* 0x000fe20000000000 */
[----:B------:R-:W-:Y:S01]  /*2100*/  IMAD.MOV.U32 R36, RZ, RZ, R31 ;  /* 0x000000ffff247224 */ /* 0x000fe200078e001f */
[----:B------:R-:W-:Y:S01]  /*2110*/  ISETP.GT.U32.AND P0, PT, R4, R32, PT ;  /* 0x000000200400720c */ /* 0x000fe20003f04070 */
[----:B------:R-:W-:-:S02]  /*2120*/  IMAD.MOV.U32 R31, RZ, RZ, R33 ;  /* 0x000000ffff1f7224 */ /* 0x000fc400078e0021 */
[----:B------:R-:W-:Y:S02]  /*2130*/  VIADD R24, R2, 0x25 ;  /* 0x0000002502187836 */ /* 0x000fe40000000000 */
[----:B------:R-:W-:Y:S01]  /*2140*/  @!P6 IMAD.MOV R31, RZ, RZ, -R31 ;  /* 0x000000ffff1fe224 */ /* 0x000fe200078e0a1f */
[----:B------:R-:W-:Y:S01]  /*2150*/  ISETP.GT.U32.AND P6, PT, R4, R35, PT ;  /* 0x000000230400720c */ /* 0x000fe20003fc4070 */
[----:B------:R-:W-:Y:S01]  /*2160*/  @!P3 IMAD.MOV R29, RZ, RZ, -R29 ;  /* 0x000000ffff1db224 */ /* 0x000fe200078e0a1d */
[----:B------:R-:W-:Y:S01]  /*2170*/  ISETP.GE.AND P3, PT, R24, RZ, PT ;  /* 0x000000ff1800720c */ /* 0x000fe20003f66270 */
[----:B------:R-:W-:Y:S01]  /*2180*/  @!P4 IMAD.MOV R30, RZ, RZ, -R30 ;  /* 0x000000ffff1ec224 */ /* 0x000fe200078e0a1e */
[----:B------:R-:W-:Y:S01]  /*2190*/  IABS R24, R24 ;  /* 0x0000001800187213 */ /* 0x000fe20000000000 */
[----:B------:R-:W-:Y:S01]  /*21a0*/  IMAD.HI.U32 R33, R9, R36, RZ ;  /* 0x0000002409217227 */ /* 0x000fe200078e00ff */
[----:B------:R-:W-:-:S03]  /*21b0*/  ISETP.GE.AND P4, PT, R34, RZ, PT ;  /* 0x000000ff2200720c */ /* 0x000fc60003f86270 */
[----:B------:R-:W-:Y:S02]  /*21c0*/  @!P0 IMAD.IADD R32, R32, 0x1, -R4 ;  /* 0x0000000120208824 */ /* 0x000fe400078e0a04 */
[----:B------:R-:W-:Y:S02]  /*21d0*/  IMAD.MOV.U32 R34, RZ, RZ, R24 ;  /* 0x000000ffff227224 */ /* 0x000fe400078e0018 */
[----:B------:R-:W-:Y:S01]  /*21e0*/  @!P6 IMAD.IADD R35, R35, 0x1, -R4 ;  /* 0x000000012323e824 */ /* 0x000fe200078e0a04 */
[----:B------:R-:W-:Y:S01]  /*21f0*/  ISETP.GT.U32.AND P0, PT, R4, R32, PT ;  /* 0x000000200400720c */ /* 0x000fe20003f04070 */
[----:B------:R-:W-:-:S03]  /*2200*/  IMAD.HI.U32 R24, R9, R34, RZ ;  /* 0x0000002209187227 */ /* 0x000fc600078e00ff */
[C---:B------:R-:W-:Y:S01]  /*2210*/  ISETP.GT.U32.AND P6, PT, R4.reuse, R35, PT ;  /* 0x000000230400720c */ /* 0x040fe20003fc4070 */
[----:B------:R-:W-:Y:S02]  /*2220*/  IMAD.MOV R37, RZ, RZ, -R24 ;  /* 0x000000ffff257224 */ /* 0x000fe400078e0a18 */
[----:B------:R-:W-:Y:S02]  /*2230*/  IMAD.MOV R33, RZ, RZ, -R33 ;  /* 0x000000ffff217224 */ /* 0x000fe400078e0a21 */
[----:B------:R-:W-:Y:S02]  /*2240*/  IMAD R34, R4, R37, R34 ;  /* 0x0000002504227224 */ /* 0x000fe400078e0222 */
[----:B------:R-:W-:-:S04]  /*2250*/  IMAD.HI.U32 R24, R9, R38, RZ ;  /* 0x0000002609187227 */ /* 0x000fc800078e00ff */
[----:B------:R-:W-:Y:S02]  /*2260*/  IMAD R37, R4, R33, R36 ;  /* 0x0000002104257224 */ /* 0x000fe400078e0224 */
[----:B------:R-:W-:Y:S01]  /*2270*/  @!P0 IMAD.IADD R32, R32, 0x1, -R4 ;  /* 0x0000000120208824 */ /* 0x000fe200078e0a04 */
[C---:B------:R-:W-:Y:S01]  /*2280*/  ISETP.GT.U32.AND P0, PT, R4.reuse, R34, PT ;  /* 0x000000220400720c */ /* 0x040fe20003f04070 */
[----:B------:R-:W-:Y:S02]  /*2290*/  IMAD.MOV R33, RZ, RZ, -R24 ;  /* 0x000000ffff217224 */ /* 0x000fe400078e0a18 */
[----:B------:R-:W-:Y:S01]  /*22a0*/  @!P6 IMAD.IADD R35, R35, 0x1, -R4 ;  /* 0x000000012323e824 */ /* 0x000fe200078e0a04 */
[C---:B------:R-:W-:Y:S01]  /*22b0*/  ISETP.GT.U32.AND P6, PT, R4.reuse, R37, PT ;  /* 0x000000250400720c */ /* 0x040fe20003fc4070 */
[----:B------:R-:W-:Y:S02]  /*22c0*/  IMAD R36, R4, R33, R38 ;  /* 0x0000002104247224 */ /* 0x000fe400078e0226 */
[----:B------:R-:W-:-:S04]  /*22d0*/  IMAD.HI.U32 R33, R9, R40, RZ ;  /* 0x0000002809217227 */ /* 0x000fc800078e00ff */
[----:B------:R-:W-:-:S04]  /*22e0*/  IMAD.HI.U32 R24, R9, R39, RZ ;  /* 0x0000002709187227 */ /* 0x000fc800078e00ff */
[----:B------:R-:W-:Y:S02]  /*22f0*/  IMAD.MOV R33, RZ, RZ, -R33 ;  /* 0x000000ffff217224 */ /* 0x000fe400078e0a21 */
[----:B------:R-:W-:Y:S02]  /*2300*/  IMAD.MOV R24, RZ, RZ, -R24 ;  /* 0x000000ffff187224 */ /* 0x000fe400078e0a18 */
[----:B------:R-:W-:Y:S02]  /*2310*/  @!P0 IMAD.IADD R34, R34, 0x1, -R4 ;  /* 0x0000000122228824 */ /* 0x000fe400078e0a04 */
[C---:B------:R-:W-:Y:S02]  /*2320*/  IMAD R38, R4.reuse, R33, R40 ;  /* 0x0000002104267224 */ /* 0x040fe400078e0228 */
[C---:B------:R-:W-:Y:S01]  /*2330*/  IMAD R39, R4.reuse, R24, R39 ;  /* 0x0000001804277224 */ /* 0x040fe200078e0227 */
[----:B------:R-:W-:Y:S01]  /*2340*/  ISETP.GT.U32.AND P0, PT, R4, R34, PT ;  /* 0x000000220400720c */ /* 0x000fe20003f04070 */
[----:B------:R-:W-:-:S02]  /*2350*/  IMAD.MOV.U32 R33, RZ, RZ, R35 ;  /* 0x000000ffff217224 */ /* 0x000fc400078e0023 */
[----:B------:R-:W-:Y:S01]  /*2360*/  @!P5 IMAD.MOV R32, RZ, RZ, -R32 ;  /* 0x000000ffff20d224 */ /* 0x000fe200078e0a20 */
[C---:B------:R-:W-:Y:S01]  /*2370*/  ISETP.GT.U32.AND P5, PT, R4.reuse, R36, PT ;  /* 0x000000240400720c */ /* 0x040fe20003fa4070 */
[----:B------:R-:W-:Y:S01]  /*2380*/  @!P1 IMAD.MOV R33, RZ, RZ, -R33 ;  /* 0x000000ffff219224 */ /* 0x000fe200078e0a21 */
[C---:B------:R-:W-:Y:S01]  /*2390*/  ISETP.GT.U32.AND P1, PT, R4.reuse, R39, PT ;  /* 0x000000270400720c */ /* 0x040fe20003f24070 */
[----:B------:R-:W-:Y:S01]  /*23a0*/  @!P6 IMAD.IADD R37, R37, 0x1, -R4 ;  /* 0x000000012525e824 */ /* 0x000fe200078e0a04 */
[----:B------:R-:W-:Y:S01]  /*23b0*/  ISETP.GT.U32.AND P6, PT, R4, R38, PT ;  /* 0x000000260400720c */ /* 0x000fe20003fc4070 */
[----:B------:R-:W-:-:S04]  /*23c0*/  IMAD.HI.U32 R24, R9, R41, RZ ;  /* 0x0000002909187227 */ /* 0x000fc800078e00ff */
[----:B------:R-:W-:Y:S01]  /*23d0*/  @!P0 IMAD.IADD R34, R34, 0x1, -R4 ;  /* 0x0000000122228824 */ /* 0x000fe200078e0a04 */
[----:B------:R-:W-:Y:S01]  /*23e0*/  ISETP.GE.AND P0, PT, R43, RZ, PT ;  /* 0x000000ff2b00720c */ /* 0x000fe20003f06270 */
[----:B------:R-:W-:Y:S01]  /*23f0*/  IMAD.HI.U32 R40, R9, R42, RZ ;  /* 0x0000002a09287227 */ /* 0x000fe200078e00ff */
[----:B------:R-:W-:-:S03]  /*2400*/  IABS R43, R49 ;  /* 0x00000031002b7213 */ /* 0x000fc60000000000 */
[--C-:B------:R-:W-:Y:S01]  /*2410*/  @!P5 IMAD.IADD R36, R36, 0x1, -R4.reuse ;  /* 0x000000012424d824 */ /* 0x100fe200078e0a04 */
[----:B------:R-:W-:Y:S01]  /*2420*/  ISETP.GT.U32.AND P5, PT, R4, R37, PT ;  /* 0x000000250400720c */ /* 0x000fe20003fa4070 */
[--C-:B------:R-:W-:Y:S02]  /*2430*/  @!P1 IMAD.IADD R39, R39, 0x1, -R4.reuse ;  /* 0x0000000127279824 */ /* 0x100fe400078e0a04 */
[----:B------:R-:W-:Y:S01]  /*2440*/  @!P6 IMAD.IADD R38, R38, 0x1, -R4 ;  /* 0x000000012626e824 */ /* 0x000fe200078e0a04 */
[C---:B------:R-:W-:Y:S01]  /*2450*/  ISETP.GT.U32.AND P1, PT, R4.reuse, R36, PT ;  /* 0x000000240400720c */ /* 0x040fe20003f24070 */
[----:B------:R-:W-:Y:S02]  /*2460*/  IMAD.MOV R24, RZ, RZ, -R24 ;  /* 0x000000ffff187224 */ /* 0x000fe400078e0a18 */
[----:B------:R-:W-:Y:S01]  /*2470*/  @!P3 IMAD.MOV R34, RZ, RZ, -R34 ;  /* 0x000000ffff22b224 */ /* 0x000fe200078e0a22 */
[C---:B------:R-:W-:Y:S01]  /*2480*/  ISETP.GT.U32.AND P3, PT, R4.reuse, R39, PT ;  /* 0x000000270400720c */ /* 0x040fe20003f64070 */
[----:B------:R-:W-:Y:S01]  /*2490*/  IMAD.MOV R35, RZ, RZ, -R40 ;  /* 0x000000ffff237224 */ /* 0x000fe200078e0a28 */
[C---:B------:R-:W-:Y:S01]  /*24a0*/  ISETP.GT.U32.AND P6, PT, R4.reuse, R38, PT ;  /* 0x000000260400720c */ /* 0x040fe20003fc4070 */
[----:B------:R-:W-:-:S02]  /*24b0*/  IMAD R41, R4, R24, R41 ;  /* 0x0000001804297224 */ /* 0x000fc400078e0229 */
[----:B------:R-:W-:-:S04]  /*24c0*/  IMAD.HI.U32 R24, R9, R43, RZ ;  /* 0x0000002b09187227 */ /* 0x000fc800078e00ff */
[C---:B------:R-:W-:Y:S01]  /*24d0*/  IMAD R40, R4.reuse, R35, R42 ;  /* 0x0000002304287224 */ /* 0x040fe200078e022a */
[----:B------:R-:W-:Y:S01]  /*24e0*/  IABS R42, R50 ;  /* 0x00000032002a7213 */ /* 0x000fe20000000000 */
[----:B------:R-:W-:Y:S02]  /*24f0*/  IMAD.MOV R35, RZ, RZ, -R24 ;  /* 0x000000ffff237224 */ /* 0x000fe400078e0a18 */
[----:B------:R-:W-:Y:S01]  /*2500*/  @!P5 IMAD.IADD R37, R37, 0x1, -R4 ;  /* 0x000000012525d824 */ /* 0x000fe200078e0a04 */
[C---:B------:R-:W-:Y:S01]  /*2510*/  ISETP.GT.U32.AND P5, PT, R4.reuse, R41, PT ;  /* 0x000000290400720c */ /* 0x040fe20003fa4070 */
[----:B------:R-:W-:Y:S02]  /*2520*/  IMAD R43, R4, R35, R43 ;  /* 0x00000023042b7224 */ /* 0x000fe400078e022b */
[----:B------:R-:W-:-:S04]  /*2530*/  IMAD.HI.U32 R24, R9, R42, RZ ;  /* 0x0000002a09187227 */ /* 0x000fc800078e00ff */
[----:B------:R-:W-:-:S04]  /*2540*/  IMAD.HI.U32 R35, R9, R44, RZ ;  /* 0x0000002c09237227 */ /* 0x000fc800078e00ff */
[--C-:B------:R-:W-:Y:S01]  /*2550*/  @!P3 IMAD.IADD R39, R39, 0x1, -R4.reuse ;  /* 0x000000012727b824 */ /* 0x100fe200078e0a04 */
[----:B------:R-:W-:Y:S01]  /*2560*/  ISETP.GE.AND P3, PT, R45, RZ, PT ;  /* 0x000000ff2d00720c */ /* 0x000fe20003f66270 */
[--C-:B------:R-:W-:Y:S01]  /*2570*/  @!P6 IMAD.IADD R38, R38, 0x1, -R4.reuse ;  /* 0x000000012626e824 */ /* 0x100fe200078e0a04 */
[----:B------:R-:W-:Y:S01]  /*2580*/  ISETP.GT.U32.AND P6, PT, R4, R43, PT ;  /* 0x0000002b0400720c */ /* 0x000fe20003fc4070 */
[----:B------:R-:W-:Y:S01]  /*2590*/  @!P1 IMAD.IADD R36, R36, 0x1, -R4 ;  /* 0x0000000124249824 */ /* 0x000fe200078e0a04 */
[C---:B------:R-:W-:Y:S01]  /*25a0*/  ISETP.GT.U32.AND P1, PT, R4.reuse, R40, PT ;  /* 0x000000280400720c */ /* 0x040fe20003f24070 */
[----:B------:R-:W-:Y:S02]  /*25b0*/  IMAD.MOV R45, RZ, RZ, -R24 ;  /* 0x000000ffff2d7224 */ /* 0x000fe400078e0a18 */
[----:B------:R-:W-:Y:S02]  /*25c0*/  IMAD.MOV R35, RZ, RZ, -R35 ;  /* 0x000000ffff237224 */ /* 0x000fe400078e0a23 */
[----:B------:R-:W-:-:S02]  /*25d0*/  IMAD R42, R4, R45, R42 ;  /* 0x0000002d042a7224 */ /* 0x000fc400078e022a */
[----:B------:R-:W-:Y:S02]  /*25e0*/  IMAD R45, R4, R35, R44 ;  /* 0x00000023042d7224 */ /* 0x000fe400078e022c */
[--C-:B------:R-:W-:Y:S01]  /*25f0*/  @!P5 IMAD.IADD R41, R41, 0x1, -R4.reuse ;  /* 0x000000012929d824 */ /* 0x100fe200078e0a04 */
[----:B------:R-:W-:Y:S01]  /*2600*/  ISETP.GE.AND P5, PT, R46, RZ, PT ;  /* 0x000000ff2e00720c */ /* 0x000fe20003fa6270 */
[----:B------:R-:W-:Y:S02]  /*2610*/  IMAD.MOV.U32 R35, RZ, RZ, R37 ;  /* 0x000000ffff237224 */ /* 0x000fe400078e0025 */
[----:B------:R-:W-:Y:S02]  /*2620*/  IMAD.MOV.U32 R37, RZ, RZ, R39 ;  /* 0x000000ffff257224 */ /* 0x000fe400078e0027 */
[----:B------:R-:W-:Y:S01]  /*2630*/  @!P4 IMAD.MOV R35, RZ, RZ, -R35 ;  /* 0x000000ffff23c224 */ /* 0x000fe200078e0a23 */
[----:B------:R-:W-:Y:S01]  /*2640*/  ISETP.GT.U32.AND P4, PT, R4, R41, PT ;  /* 0x000000290400720c */ /* 0x000fe20003f84070 */
[----:B------:R-:W-:-:S02]  /*2650*/  @!P6 IMAD.IADD R43, R43, 0x1, -R4 ;  /* 0x000000012b2be824 */ /* 0x000fc400078e0a04 */
[----:B------:R-:W-:Y:S01]  /*2660*/  @!P1 IMAD.IADD R40, R40, 0x1, -R4 ;  /* 0x0000000128289824 */ /* 0x000fe200078e0a04 */
[----:B------:R-:W-:Y:S01]  /*2670*/  ISETP.GE.AND P1, PT, R47, RZ, PT ;  /* 0x000000ff2f00720c */ /* 0x000fe20003f26270 */
[----:B------:R-:W-:Y:S01]  /*2680*/  @!P0 IMAD.MOV R37, RZ, RZ, -R37 ;  /* 0x000000ffff258224 */ /* 0x000fe200078e0a25 */
[----:B------:R-:W-:Y:S01]  /*2690*/  ISETP.GT.U32.AND P0, PT, R4, R42, PT ;  /* 0x0000002a0400720c */ /* 0x000fe20003f04070 */
[----:B------:R-:W-:Y:S01]  /*26a0*/  VIADD R47, R2, 0x1b ;  /* 0x0000001b022f7836 */ /* 0x000fe20000000000 */
[C---:B------:R-:W-:Y:S01]  /*26b0*/  ISETP.GT.U32.AND P6, PT, R4.reuse, R40, PT ;  /* 0x000000280400720c */ /* 0x040fe20003fc4070 */
[----:B------:R-:W-:Y:S01]  /*26c0*/  @!P2 IMAD.MOV R36, RZ, RZ, -R36 ;  /* 0x000000ffff24a224 */ /* 0x000fe200078e0a24 */
[C---:B------:R-:W-:Y:S01]  /*26d0*/  ISETP.GT.U32.AND P2, PT, R4.reuse, R43, PT ;  /* 0x0000002b0400720c */ /* 0x040fe20003f44070 */
[----:B------:R-:W-:Y:S01]  /*26e0*/  @!P3 IMAD.MOV R38, RZ, RZ, -R38 ;  /* 0x000000ffff26b224 */ /* 0x000fe200078e0a26 */
[----:B------:R-:W-:Y:S01]  /*26f0*/  IABS R46, R47 ;  /* 0x0000002f002e7213 */ /* 0x000fe20000000000 */
[----:B------:R-:W-:Y:S01]  /*2700*/  @!P4 IMAD.IADD R41, R41, 0x1, -R4 ;  /* 0x000000012929c824 */ /* 0x000fe200078e0a04 */
[----:B------:R-:W-:Y:S01]  /*2710*/  ISETP.GE.AND P3, PT, R49, RZ, PT ;  /* 0x000000ff3100720c */ /* 0x000fe20003f66270 */
[----:B------:R-:W-:Y:S01]  /*2720*/  IMAD.HI.U32 R44, R9, R48, RZ ;  /* 0x00000030092c7227 */ /* 0x000fe200078e00ff */
[----:B------:R-:W-:-:S03]  /*2730*/  ISETP.GT.U32.AND P4, PT, R4, R45, PT ;  /* 0x0000002d0400720c */ /* 0x000fc60003f84070 */
[----:B------:R-:W-:-:S04]  /*2740*/  IMAD.HI.U32 R24, R9, R46, RZ ;  /* 0x0000002e09187227 */ /* 0x000fc800078e00ff */
[--C-:B------:R-:W-:Y:S01]  /*2750*/  @!P0 IMAD.IADD R42, R42, 0x1, -R4.reuse ;  /* 0x000000012a2a8824 */ /* 0x100fe200078e0a04 */
[----:B------:R-:W-:Y:S01]  /*2760*/  ISETP.GE.AND P0, PT, R47, RZ, PT ;  /* 0x000000ff2f00720c */ /* 0x000fe20003f06270 */
[----:B------:R-:W-:Y:S01]  /*2770*/  @!P2 IMAD.IADD R43, R43, 0x1, -R4 ;  /* 0x000000012b2ba824 */ /* 0x000fe200078e0a04 */
[----:B------:R-:W-:Y:S01]  /*2780*/  ISETP.GE.AND P2, PT, R51, RZ, PT ;  /* 0x000000ff3300720c */ /* 0x000fe20003f46270 */
[----:B------:R-:W-:Y:S02]  /*2790*/  IMAD.MOV R47, RZ, RZ, -R24 ;  /* 0x000000ffff2f7224 */ /* 0x000fe400078e0a18 */
[----:B------:R-:W-:Y:S02]  /*27a0*/  IMAD.MOV.U32 R39, RZ, RZ, R41 ;  /* 0x000000ffff277224 */ /* 0x000fe400078e0029 */
[----:B------:R-:W-:Y:S02]  /*27b0*/  IMAD.MOV R49, RZ, RZ, -R44 ;  /* 0x000000ffff317224 */ /* 0x000fe400078e0a2c */
[----:B------:R-:W-:-:S02]  /*27c0*/  IMAD R44, R4, R47, R46 ;  /* 0x0000002f042c7224 */ /* 0x000fc400078e022e */
[----:B------:R-:W-:Y:S02]  /*27d0*/  IMAD.MOV.U32 R41, RZ, RZ, R43 ;  /* 0x000000ffff297224 */ /* 0x000fe400078e002b */
[--C-:B------:R-:W-:Y:S01]  /*27e0*/  @!P4 IMAD.IADD R45, R45, 0x1, -R4.reuse ;  /* 0x000000012d2dc824 */ /* 0x100fe200078e0a04 */
[C---:B------:R-:W-:Y:S01]  /*27f0*/  ISETP.GT.U32.AND P4, PT, R4.reuse, R42, PT ;  /* 0x0000002a0400720c */ /* 0x040fe20003f84070 */
[----:B------:R-:W-:Y:S01]  /*2800*/  @!P3 IMAD.MOV R41, RZ, RZ, -R41 ;  /* 0x000000ffff29b224 */ /* 0x000fe200078e0a29 */
[----:B------:R-:W-:Y:S01]  /*2810*/  ISETP.GT.U32.AND P3, PT, R4, R44, PT ;  /* 0x0000002c0400720c */ /* 0x000fe20003f64070 */
[----:B------:R-:W-:Y:S01]  /*2820*/  @!P6 IMAD.IADD R40, R40, 0x1, -R4 ;  /* 0x000000012828e824 */ /* 0x000fe200078e0a04 */
[----:B------:R-:W-:Y:S01]  /*2830*/  ISETP.GE.AND P6, PT, R50, RZ, PT ;  /* 0x000000ff3200720c */ /* 0x000fe20003fc6270 */
[----:B------:R-:W-:Y:S01]  /*2840*/  @!P5 IMAD.MOV R39, RZ, RZ, -R39 ;  /* 0x000000ffff27d224 */ /* 0x000fe200078e0a27 */
[----:B------:R-:W-:Y:S01]  /*2850*/  ISETP.GT.U32.AND P5, PT, R4, R45, PT ;  /* 0x0000002d0400720c */ /* 0x000fe20003fa4070 */
[----:B------:R-:W-:-:S02]  /*2860*/  VIADD R24, R2, 0x19 ;  /* 0x0000001902187836 */ /* 0x000fc40000000000 */
[----:B------:R-:W-:Y:S02]  /*2870*/  VIADD R43, R2, 0x18 ;  /* 0x00000018022b7836 */ /* 0x000fe40000000000 */
[----:B------:R-:W-:Y:S01]  /*2880*/  IMAD R47, R4, R49, R48 ;  /* 0x00000031042f7224 */ /* 0x000fe200078e0230 */
[----:B------:R-:W-:Y:S01]  /*2890*/  IABS R46, R24 ;  /* 0x00000018002e7213 */ /* 0x000fe20000000000 */
[--C-:B------:R-:W-:Y:S01]  /*28a0*/  @!P4 IMAD.IADD R42, R42, 0x1, -R4.reuse ;  /* 0x000000012a2ac824 */ /* 0x100fe200078e0a04 */
[----:B------:R-:W-:Y:S01]  /*28b0*/  ISETP.GE.AND P4, PT, R24, RZ, PT ;  /* 0x000000ff1800720c */ /* 0x000fe20003f86270 */
[----:B------:R-:W-:Y:S01]  /*28c0*/  @!P3 IMAD.IADD R44, R44, 0x1, -R4 ;  /* 0x000000012c2cb824 */ /* 0x000fe200078e0a04 */
[----:B------:R-:W-:Y:S01]  /*28d0*/  IABS R49, R43 ;  /* 0x0000002b00317213 */ /* 0x000fe20000000000 */
[----:B------:R-:W-:Y:S01]  /*28e0*/  @!P6 IMAD.MOV R42, RZ, RZ, -R42 ;  /* 0x000000ffff2ae224 */ /* 0x000fe200078e0a2a */
[C---:B------:R-:W-:Y:S01]  /*28f0*/  ISETP.GT.U32.AND P3, PT, R4.reuse, R47, PT ;  /* 0x0000002f0400720c */ /* 0x040fe20003f64070 */
[----:B------:R-:W-:Y:S01]  /*2900*/  @!P5 IMAD.IADD R45, R45, 0x1, -R4 ;  /* 0x000000012d2dd824 */ /* 0x000fe200078e0a04 */
[----:B------:R-:W-:Y:S01]  /*2910*/  ISETP.GT.U32.AND P6, PT, R4, R44, PT ;  /* 0x0000002c0400720c */ /* 0x000fe20003fc4070 */
[----:B------:R-:W-:Y:S01]  /*2920*/  IMAD.HI.U32 R24, R9, R46, RZ ;  /* 0x0000002e09187227 */ /* 0x000fe200078e00ff */
[----:B------:R-:W-:-:S03]  /*2930*/  ISETP.GE.AND P5, PT, R43, RZ, PT ;  /* 0x000000ff2b00720c */ /* 0x000fc60003fa6270 */
[----:B------:R-:W-:Y:S02]  /*2940*/  IMAD.MOV.U32 R43, RZ, RZ, R45 ;  /* 0x000000ffff2b7224 */ /* 0x000fe400078e002d */
[----:B------:R-:W-:Y:S02]  /*2950*/  IMAD.MOV R45, RZ, RZ, -R24 ;  /* 0x000000ffff2d7224 */ /* 0x000fe400078e0a18 */
[----:B------:R-:W-:Y:S02]  /*2960*/  VIADD R48, R2, 0x17 ;  /* 0x0000001702307836 */ /* 0x000fe40000000000 */
[----:B------:R-:W-:Y:S02]  /*2970*/  IMAD R46, R4, R45, R46 ;  /* 0x0000002d042e7224 */ /* 0x000fe400078e022e */
[----:B------:R-:W-:Y:S01]  /*2980*/  @!P6 IMAD.IADD R44, R44, 0x1, -R4 ;  /* 0x000000012c2ce824 */ /* 0x000fe200078e0a04 */
[----:B------:R-:W-:Y:S01]  /*2990*/  IABS R50, R48 ;  /* 0x0000003000327213 */ /* 0x000fe20000000000 */
[----:B------:R-:W-:Y:S01]  /*29a0*/  IMAD.HI.U32 R24, R9, R49, RZ ;  /* 0x0000003109187227 */ /* 0x000fe200078e00ff */
[----:B------:R-:W-:-:S03]  /*29b0*/  ISETP.GT.U32.AND P6, PT, R4, R46, PT ;  /* 0x0000002e0400720c */ /* 0x000fc60003fc4070 */
[----:B------:R-:W-:Y:S02]  /*29c0*/  @!P3 IMAD.IADD R47, R47, 0x1, -R4 ;  /* 0x000000012f2fb824 */ /* 0x000fe400078e0a04 */
[----:B------:R-:W-:Y:S01]  /*29d0*/  @!P2 IMAD.MOV R43, RZ, RZ, -R43 ;  /* 0x000000ffff2ba224 */ /* 0x000fe200078e0a2b */
[----:B------:R-:W-:Y:S01]  /*29e0*/  ISETP.GE.AND P2, PT, R48, RZ, PT ;  /* 0x000000ff3000720c */ /* 0x000fe20003f46270 */
[----:B------:R-:W-:Y:S01]  /*29f0*/  IMAD.MOV R48, RZ, RZ, -R24 ;  /* 0x000000ffff307224 */ /* 0x000fe200078e0a18 */
[----:B------:R-:W-:Y:S01]  /*2a00*/  ISETP.GT.U32.AND P3, PT, R4, R47, PT ;  /* 0x0000002f0400720c */ /* 0x000fe20003f64070 */
[----:B------:R-:W-:-:S04]  /*2a10*/  IMAD.HI.U32 R24, R9, R50, RZ ;  /* 0x0000003209187227 */ /* 0x000fc800078e00ff */
[----:B------:R-:W-:Y:S01]  /*2a20*/  @!P1 IMAD.MOV R40, RZ, RZ, -R40 ;  /* 0x000000ffff289224 */ /* 0x000fe200078e0a28 */
[----:B------:R-:W-:Y:S01]  /*2a30*/  ISETP.GE.AND P1, PT, R52, RZ, PT ;  /* 0x000000ff3400720c */ /* 0x000fe20003f26270 */
[----:B------:R-:W-:Y:S01]  /*2a40*/  IMAD.MOV R51, RZ, RZ, -R24 ;  /* 0x000000ffff337224 */ /* 0x000fe200078e0a18 */
[----:B------:R-:W-:Y:S01]  /*2a50*/  IABS R52, R54 ;  /* 0x0000003600347213 */ /* 0x000fe20000000000 */
[----:B------:R-:W-:Y:S02]  /*2a60*/  @!P6 IMAD.IADD R46, R46, 0x1, -R4 ;  /* 0x000000012e2ee824 */ /* 0x000fe400078e0a04 */
[C---:B------:R-:W-:Y:S02]  /*2a70*/  IMAD R49, R4.reuse, R48, R49 ;  /* 0x0000003004317224 */ /* 0x040fe400078e0231 */
[----:B------:R-:W-:Y:S01]  /*2a80*/  IMAD.HI.U32 R45, R9, R52, RZ ;  /* 0x00000034092d7227 */ /* 0x000fe200078e00ff */
[----:B------:R-:W-:-:S03]  /*2a90*/  ISETP.GT.U32.AND P6, PT, R4, R46, PT ;  /* 0x0000002e0400720c */ /* 0x000fc60003fc4070 */
[C---:B------:R-:W-:Y:S01]  /*2aa0*/  IMAD R48, R4.reuse, R51, R50 ;  /* 0x0000003304307224 */ /* 0x040fe200078e0232 */
[----:B------:R-:W-:Y:S01]  /*2ab0*/  IABS R50, R56 ;  /* 0x0000003800327213 */ /* 0x000fe20000000000 */
[----:B------:R-:W-:Y:S02]  /*2ac0*/  IMAD.MOV R45, RZ, RZ, -R45 ;  /* 0x000000ffff2d7224 */ /* 0x000fe400078e0a2d */
[----:B------:R-:W-:Y:S01]  /*2ad0*/  @!P3 IMAD.IADD R47, R47, 0x1, -R4 ;  /* 0x000000012f2fb824 */ /* 0x000fe200078e0a04 */
[----:B------:R-:W-:Y:S01]  /*2ae0*/  ISETP.GT.U32.AND P3, PT, R4, R48, PT ;  /* 0x000000300400720c */ /* 0x000fe20003f64070 */
[----:B------:R-:W-:-:S04]  /*2af0*/  IMAD.HI.U32 R24, R9, R50, RZ ;  /* 0x0000003209187227 */ /* 0x000fc800078e00ff */
[----:B------:R-:W-:Y:S01]  /*2b00*/  @!P0 IMAD.MOV R44, RZ, RZ, -R44 ;  /* 0x000000ffff2c8224 */ /* 0x000fe200078e0a2c */
[C---:B------:R-:W-:Y:S01]  /*2b10*/  ISETP.GT.U32.AND P0, PT, R4.reuse, R49, PT ;  /* 0x000000310400720c */ /* 0x040fe20003f04070 */
[----:B------:R-:W-:Y:S02]  /*2b20*/  IMAD R51, R4, R45, R52 ;  /* 0x0000002d04337224 */ /* 0x000fe400078e0234 */
[----:B------:R-:W-:Y:S02]  /*2b30*/  IMAD.MOV.U32 R45, RZ, RZ, R47 ;  /* 0x000000ffff2d7224 */ /* 0x000fe400078e002f */
[----:B------:R-:W-:Y:S02]  /*2b40*/  IMAD.MOV R47, RZ, RZ, -R24 ;  /* 0x000000ffff2f7224 */ /* 0x000fe400078e0a18 */
[----:B------:R-:W-:Y:S01]  /*2b50*/  @!P6 IMAD.IADD R46, R46, 0x1, -R4 ;  /* 0x000000012e2ee824 */ /* 0x000fe200078e0a04 */
[----:B------:R-:W-:Y:S01]  /*2b60*/  ISETP.GE.AND P6, PT, R54, RZ, PT ;  /* 0x000000ff3600720c */ /* 0x000fe20003fc6270 */
[----:B------:R-:W-:-:S02]  /*2b70*/  IMAD R50, R4, R47, R50 ;  /* 0x0000002f04327224 */ /* 0x000fc400078e0232 */
[----:B------:R-:W-:Y:S02]  /*2b80*/  @!P4 IMAD.MOV R46, RZ, RZ, -R46 ;  /* 0x000000ffff2ec224 */ /* 0x000fe400078e0a2e */
[--C-:B------:R-:W-:Y:S01]  /*2b90*/  @!P0 IMAD.IADD R49, R49, 0x1, -R4.reuse ;  /* 0x0000000131318824 */ /* 0x100fe200078e0a04 */
[----:B------:R-:W-:Y:S01]  /*2ba0*/  ISETP.GT.U32.AND P4, PT, R4, R50, PT ;  /* 0x000000320400720c */ /* 0x000fe20003f84070 */
[----:B------:R-:W-:Y:S02]  /*2bb0*/  @!P3 IMAD.IADD R48, R48, 0x1, -R4 ;  /* 0x000000013030b824 */ /* 0x000fe400078e0a04 */
[----:B------:R-:W-:Y:S01]  /*2bc0*/  VIADD R58, R2, 0x13 ;  /* 0x00000013023a7836 */ /* 0x000fe20000000000 */
[C---:B------:R-:W-:Y:S01]  /*2bd0*/  ISETP.GT.U32.AND P0, PT, R4.reuse, R49, PT ;  /* 0x000000310400720c */ /* 0x040fe20003f04070 */
[----:B------:R-:W-:Y:S01]  /*2be0*/  @!P1 IMAD.MOV R45, RZ, RZ, -R45 ;  /* 0x000000ffff2d9224 */ /* 0x000fe200078e0a2d */
[C---:B------:R-:W-:Y:S01]  /*2bf0*/  ISETP.GT.U32.AND P3, PT, R4.reuse, R48, PT ;  /* 0x000000300400720c */ /* 0x040fe20003f64070 */
[----:B------:R-:W-:Y:S01]  /*2c00*/  IMAD.HI.U32 R24, R9, R53, RZ ;  /* 0x0000003509187227 */ /* 0x000fe200078e00ff */
[----:B------:R-:W-:-:S02]  /*2c10*/  ISETP.GT.U32.AND P1, PT, R4, R51, PT ;  /* 0x000000330400720c */ /* 0x000fc40003f24070 */
[----:B------:R-:W-:Y:S01]  /*2c20*/  IABS R55, R58 ;  /* 0x0000003a00377213 */ /* 0x000fe20000000000 */
[----:B------:R-:W-:Y:S02]  /*2c30*/  IMAD.MOV R24, RZ, RZ, -R24 ;  /* 0x000000ffff187224 */ /* 0x000fe400078e0a18 */
[--C-:B------:R-:W-:Y:S02]  /*2c40*/  @!P4 IMAD.IADD R50, R50, 0x1, -R4.reuse ;  /* 0x000000013232c824 */ /* 0x100fe400078e0a04 */
[C---:B------:R-:W-:Y:S02]  /*2c50*/  IMAD R53, R4.reuse, R24, R53 ;  /* 0x0000001804357224 */ /* 0x040fe400078e0235 */
[--C-:B------:R-:W-:Y:S01]  /*2c60*/  @!P0 IMAD.IADD R49, R49, 0x1, -R4.reuse ;  /* 0x0000000131318824 */ /* 0x100fe200078e0a04 */
[----:B------:R-:W-:Y:S01]  /*2c70*/  ISETP.GT.U32.AND P4, PT, R4, R50, PT ;  /* 0x000000320400720c */ /* 0x000fe20003f84070 */
[----:B------:R-:W-:Y:S01]  /*2c80*/  @!P3 IMAD.IADD R48, R48, 0x1, -R4 ;  /* 0x000000013030b824 */ /* 0x000fe200078e0a04 */
[----:B------:R-:W-:Y:S01]  /*2c90*/  ISETP.GE.AND P0, PT, R56, RZ, PT ;  /* 0x000000ff3800720c */ /* 0x000fe20003f06270 */
[----:B------:R-:W-:Y:S01]  /*2ca0*/  IMAD.HI.U32 R52, R9, R55, RZ ;  /* 0x0000003709347227 */ /* 0x000fe200078e00ff */
[----:B------:R-:W-:-:S03]  /*2cb0*/  ISETP.GE.AND P3, PT, R58, RZ, PT ;  /* 0x000000ff3a00720c */ /* 0x000fc60003f66270 */
[----:B------:R-:W-:Y:S01]  /*2cc0*/  @!P2 IMAD.MOV R48, RZ, RZ, -R48 ;  /* 0x000000ffff30a224 */ /* 0x000fe200078e0a30 */
[----:B------:R-:W-:Y:S01]  /*2cd0*/  ISETP.GT.U32.AND P2, PT, R4, R53, PT ;  /* 0x000000350400720c */ /* 0x000fe20003f44070 */
[----:B------:R-:W-:Y:S02]  /*2ce0*/  @!P1 IMAD.IADD R51, R51, 0x1, -R4 ;  /* 0x0000000133339824 */ /* 0x000fe400078e0a04 */
[----:B------:R-:W-:Y:S02]  /*2cf0*/  IMAD.MOV R52, RZ, RZ, -R52 ;  /* 0x000000ffff347224 */ /* 0x000fe400078e0a34 */
[----:B------:R-:W-:Y:S01]  /*2d00*/  @!P4 IMAD.IADD R50, R50, 0x1, -R4 ;  /* 0x000000013232c824 */ /* 0x000fe200078e0a04 */
[C---:B------:R-:W-:Y:S01]  /*2d10*/  ISETP.GT.U32.AND P1, PT, R4.reuse, R51, PT ;  /* 0x000000330400720c */ /* 0x040fe20003f24070 */
[----:B------:R-:W-:Y:S02]  /*2d20*/  IMAD R55, R4, R52, R55 ;  /* 0x0000003404377224 */ /* 0x000fe400078e0237 */
[----:B------:R-:W-:-:S02]  /*2d30*/  @!P0 IMAD.MOV R50, RZ, RZ, -R50 ;  /* 0x000000ffff328224 */ /* 0x000fc400078e0a32 */
[----:B------:R-:W-:Y:S01]  /*2d40*/  VIADD R54, R2, 0x10 ;  /* 0x0000001002367836 */ /* 0x000fe20000000000 */
[----:B------:R-:W-:Y:S01]  /*2d50*/  ISETP.GT.U32.AND P0, PT, R4, R55, PT ;  /* 0x000000370400720c */ /* 0x000fe20003f04070 */
[--C-:B------:R-:W-:Y:S02]  /*2d60*/  @!P2 IMAD.IADD R53, R53, 0x1, -R4.reuse ;  /* 0x000000013535a824 */ /* 0x100fe400078e0a04 */
[----:B------:R-:W-:Y:S01]  /*2d70*/  IMAD.MOV.U32 R47, RZ, RZ, R49 ;  /* 0x000000ffff2f7224 */ /* 0x000fe200078e0031 */
[----:B------:R-:W-:Y:S01]  /*2d80*/  IABS R58, R54 ;  /* 0x00000036003a7213 */ /* 0x000fe20000000000 */
[----:B------:R-:W-:Y:S01]  /*2d90*/  VIADD R52, R2, 0x11 ;  /* 0x0000001102347836 */ /* 0x000fe20000000000 */
[----:B------:R-:W-:Y:S01]  /*2da0*/  ISETP.GT.U32.AND P2, PT, R4, R53, PT ;  /* 0x000000350400720c */ /* 0x000fe20003f44070 */
[--C-:B------:R-:W-:Y:S01]  /*2db0*/  @!P1 IMAD.IADD R51, R51, 0x1, -R4.reuse ;  /* 0x0000000133339824 */ /* 0x100fe200078e0a04 */
[----:B------:R-:W-:Y:S01]  /*2dc0*/  ISETP.GE.AND P4, PT, R54, RZ, PT ;  /* 0x000000ff3600720c */ /* 0x000fe20003f86270 */
[----:B------:R-:W-:Y:S01]  /*2dd0*/  @!P5 IMAD.MOV R47, RZ, RZ, -R47 ;  /* 0x000000ffff2fd224 */ /* 0x000fe200078e0a2f */
[----:B------:R-:W-:Y:S01]  /*2de0*/  ISETP.GE.AND P5, PT, R57, RZ, PT ;  /* 0x000000ff3900720c */ /* 0x000fe20003fa6270 */
[----:B------:R-:W-:Y:S01]  /*2df0*/  IMAD.MOV.U32 R49, RZ, RZ, R51 ;  /* 0x000000ffff317224 */ /* 0x000fe200078e0033 */
[----:B------:R-:W-:Y:S01]  /*2e00*/  IABS R57, R52 ;  /* 0x0000003400397213 */ /* 0x000fe20000000000 */
[----:B------:R-:W-:-:S02]  /*2e10*/  @!P0 IMAD.IADD R55, R55, 0x1, -R4 ;  /* 0x0000000137378824 */ /* 0x000fc400078e0a04 */
[----:B------:R-:W-:Y:S02]  /*2e20*/  VIADD R24, R2, 0x12 ;  /* 0x0000001202187836 */ /* 0x000fe40000000000 */
[----:B------:R-:W-:Y:S01]  /*2e30*/  @!P6 IMAD.MOV R49, RZ, RZ, -R49 ;  /* 0x000000ffff31e224 */ /* 0x000fe200078e0a31 */
[----:B------:R-:W-:Y:S01]  /*2e40*/  ISETP.GE.AND P6, PT, R52, RZ, PT ;  /* 0x000000ff3400720c */ /* 0x000fe20003fc6270 */
[----:B------:R-:W-:Y:S01]  /*2e50*/  IMAD.HI.U32 R52, R9, R58, RZ ;  /* 0x0000003a09347227 */ /* 0x000fe200078e00ff */
[----:B------:R-:W-:Y:S02]  /*2e60*/  ISETP.GT.U32.AND P0, PT, R4, R55, PT ;  /* 0x000000370400720c */ /* 0x000fe40003f04070 */
[----:B------:R-:W-:Y:S01]  /*2e70*/  IABS R51, R24 ;  /* 0x0000001800337213 */ /* 0x000fe20000000000 */
[----:B------:R-:W-:Y:S01]  /*2e80*/  @!P2 IMAD.IADD R53, R53, 0x1, -R4 ;  /* 0x000000013535a824 */ /* 0x000fe200078e0a04 */
[----:B------:R-:W-:Y:S01]  /*2e90*/  ISETP.GE.AND P1, PT, R24, RZ, PT ;  /* 0x000000ff1800720c */ /* 0x000fe20003f26270 */
[----:B------:R-:W-:-:S02]  /*2ea0*/  IMAD.MOV R59, RZ, RZ, -R52 ;  /* 0x000000ffff3b7224 */ /* 0x000fc400078e0a34 */
[----:B------:R-:W-:Y:S02]  /*2eb0*/  IMAD.MOV.U32 R72, RZ, RZ, R53 ;  /* 0x000000ffff487224 */ /* 0x000fe400078e0035 */
[----:B------:R-:W-:-:S04]  /*2ec0*/  IMAD.HI.U32 R24, R9, R51, RZ ;  /* 0x0000003309187227 */ /* 0x000fc800078e00ff */
[C---:B------:R-:W-:Y:S02]  /*2ed0*/  IMAD R53, R4.reuse, R59, R58 ;  /* 0x0000003b04357224 */ /* 0x040fe400078e023a */
[----:B------:R-:W-:Y:S02]  /*2ee0*/  IMAD.MOV R24, RZ, RZ, -R24 ;  /* 0x000000ffff187224 */ /* 0x000fe400078e0a18 */
[----:B------:R-:W-:Y:S01]  /*2ef0*/  @!P0 IMAD.IADD R55, R55, 0x1, -R4 ;  /* 0x0000000137378824 */ /* 0x000fe200078e0a04 */
[C---:B------:R-:W-:Y:S01]  /*2f00*/  ISETP.GT.U32.AND P0, PT, R4.reuse, R53, PT ;  /* 0x000000350400720c */ /* 0x040fe20003f04070 */
[----:B------:R-:W-:Y:S02]  /*2f10*/  IMAD R51, R4, R24, R51 ;  /* 0x0000001804337224 */ /* 0x000fe400078e0233 */
[----:B------:R-:W-:-:S03]  /*2f20*/  IMAD.HI.U32 R24, R9, R57, RZ ;  /* 0x0000003909187227 */ /* 0x000fc600078e00ff */
[----:B------:R-:W-:Y:S01]  /*2f30*/  ISETP.GT.U32.AND P2, PT, R4, R51, PT ;  /* 0x000000330400720c */ /* 0x000fe20003f44070 */
[C---:B------:R-:W-:Y:S02]  /*2f40*/  VIADD R58, R2.reuse, 0xd ;  /* 0x0000000d023a7836 */ /* 0x040fe40000000000 */
[C---:B------:R-:W-:Y:S02]  /*2f50*/  VIADD R64, R2.reuse, 0xf ;  /* 0x0000000f02407836 */ /* 0x040fe40000000000 */
[----:B------:R-:W-:Y:S02]  /*2f60*/  IMAD.MOV R24, RZ, RZ, -R24 ;  /* 0x000000ffff187224 */ /* 0x000fe400078e0a18 */
[----:B------:R-:W-:Y:S01]  /*2f70*/  IMAD.MOV.U32 R74, RZ, RZ, R55 ;  /* 0x000000ffff4a7224 */ /* 0x000fe200078e0037 */
[----:B------:R-:W-:Y:S01]  /*2f80*/  IABS R55, R58 ;  /* 0x0000003a00377213 */ /* 0x000fe20000000000 */
[----:B------:R-:W-:Y:S01]  /*2f90*/  @!P0 IMAD.IADD R53, R53, 0x1, -R4 ;  /* 0x0000000135358824 */ /* 0x000fe200078e0a04 */
[----:B------:R-:W-:Y:S01]  /*2fa0*/  IABS R60, R64 ;  /* 0x00000040003c7213 */ /* 0x000fe20000000000 */
[----:B------:R-:W-:-:S02]  /*2fb0*/  VIADD R66, R2, 0xe ;  /* 0x0000000e02427836 */ /* 0x000fc40000000000 */
[C---:B------:R-:W-:Y:S01]  /*2fc0*/  IMAD R57, R4.reuse, R24, R57 ;  /* 0x0000001804397224 */ /* 0x040fe200078e0239 */
[----:B------:R-:W-:Y:S01]  /*2fd0*/  ISETP.GT.U32.AND P0, PT, R4, R53, PT ;  /* 0x000000350400720c */ /* 0x000fe20003f04070 */
[----:B------:R-:W-:Y:S01]  /*2fe0*/  IMAD.HI.U32 R24, R9, R55, RZ ;  /* 0x0000003709187227 */ /* 0x000fe200078e00ff */
[----:B------:R-:W-:-:S03]  /*2ff0*/  IABS R62, R66 ;  /* 0x00000042003e7213 */ /* 0x000fc60000000000 */
[----:B------:R-:W-:Y:S01]  /*3000*/  @!P5 IMAD.MOV R72, RZ, RZ, -R72 ;  /* 0x000000ffff48d224 */ /* 0x000fe200078e0a48 */
[----:B------:R-:W-:Y:S01]  /*3010*/  ISETP.GT.U32.AND P5, PT, R4, R57, PT ;  /* 0x000000390400720c */ /* 0x000fe20003fa4070 */
[----:B------:R-:W-:Y:S02]  /*3020*/  @!P2 IMAD.IADD R51, R51, 0x1, -R4 ;  /* 0x000000013333a824 */ /* 0x000fe400078e0a04 */
[----:B------:R-:W-:-:S03]  /*3030*/  IMAD.HI.U32 R54, R9, R60, RZ ;  /* 0x0000003c09367227 */ /* 0x000fc600078e00ff */
[----:B------:R-:W-:Y:S01]  /*3040*/  ISETP.GT.U32.AND P2, PT, R4, R51, PT ;  /* 0x000000330400720c */ /* 0x000fe20003f44070 */
[----:B------:R-:W-:Y:S02]  /*3050*/  IMAD.MOV R24, RZ, RZ, -R24 ;  /* 0x000000ffff187224 */ /* 0x000fe400078e0a18 */
[----:B------:R-:W-:-:S04]  /*3060*/  IMAD.HI.U32 R56, R9, R62, RZ ;  /* 0x0000003e09387227 */ /* 0x000fc800078e00ff */
[----:B------:R-:W-:Y:S02]  /*3070*/  IMAD.MOV R61, RZ, RZ, -R54 ;  /* 0x000000ffff3d7224 */ /* 0x000fe400078e0a36 */
[C---:B------:R-:W-:Y:S02]  /*3080*/  IMAD R55, R4.reuse, R24, R55 ;  /* 0x0000001804377224 */ /* 0x040fe400078e0237 */
[----:B------:R-:W-:Y:S02]  /*3090*/  IMAD.MOV R63, RZ, RZ, -R56 ;  /* 0x000000ffff3f7224 */ /* 0x000fe400078e0a38 */
[C---:B------:R-:W-:Y:S02]  /*30a0*/  IMAD R59, R4.reuse, R61, R60 ;  /* 0x0000003d043b7224 */ /* 0x040fe400078e023c */
[----:B------:R-:W-:Y:S01]  /*30b0*/  @!P0 IMAD.IADD R53, R53, 0x1, -R4 ;  /* 0x0000000135358824 */ /* 0x000fe200078e0a04 */
[C---:B------:R-:W-:Y:S01]  /*30c0*/  ISETP.GT.U32.AND P0, PT, R4.reuse, R55, PT ;  /* 0x000000370400720c */ /* 0x040fe20003f04070 */
[----:B------:R-:W-:-:S02]  /*30d0*/  IMAD R61, R4, R63, R62 ;  /* 0x0000003f043d7224 */ /* 0x000fc400078e023e */
[----:B------:R-:W-:Y:S01]  /*30e0*/  @!P3 IMAD.MOV R74, RZ, RZ, -R74 ;  /* 0x000000ffff4ab224 */ /* 0x000fe200078e0a4a */
[C---:B------:R-:W-:Y:S01]  /*30f0*/  ISETP.GT.U32.AND P3, PT, R4.reuse, R59, PT ;  /* 0x0000003b0400720c */ /* 0x040fe20003f64070 */
[--C-:B------:R-:W-:Y:S02]  /*3100*/  @!P5 IMAD.IADD R57, R57, 0x1, -R4.reuse ;  /* 0x000000013939d824 */ /* 0x100fe400078e0a04 */
[--C-:B------:R-:W-:Y:S01]  /*3110*/  @!P2 IMAD.IADD R51, R51, 0x1, -R4.reuse ;  /* 0x000000013333a824 */ /* 0x100fe200078e0a04 */
[----:B------:R-:W-:Y:S01]  /*3120*/  ISETP.GT.U32.AND P2, PT, R4, R61, PT ;  /* 0x0000003d0400720c */ /* 0x000fe20003f44070 */
[----:B------:R-:W-:Y:S01]  /*3130*/  VIADD R62, R2, 0xb ;  /* 0x0000000b023e7836 */ /* 0x000fe20000000000 */
[----:B------:R-:W-:Y:S01]  /*3140*/  ISETP.GT.U32.AND P5, PT, R4, R57, PT ;  /* 0x000000390400720c */ /* 0x000fe20003fa4070 */
[C---:B------:R-:W-:Y:S02]  /*3150*/  VIADD R60, R2.reuse, 0xc ;  /* 0x0000000c023c7836 */ /* 0x040fe40000000000 */
[--C-:B------:R-:W-:Y:S01]  /*3160*/  @!P0 IMAD.IADD R55, R55, 0x1, -R4.reuse ;  /* 0x0000000137378824 */ /* 0x100fe200078e0a04 */
[----:B------:R-:W-:Y:S01]  /*3170*/  IABS R65, R62 ;  /* 0x0000003e00417213 */ /* 0x000fe20000000000 */
[----:B------:R-:W-:Y:S01]  /*3180*/  VIADD R68, R2, 0xa ;  /* 0x0000000a02447836 */ /* 0x000fe20000000000 */
[----:B------:R-:W-:Y:S01]  /*3190*/  IABS R63, R60 ;  /* 0x0000003c003f7213 */ /* 0x000fe20000000000 */
[----:B------:R-:W-:Y:S01]  /*31a0*/  @!P3 IMAD.IADD R59, R59, 0x1, -R4 ;  /* 0x000000013b3bb824 */ /* 0x000fe200078e0a04 */
[----:B------:R-:W-:Y:S01]  /*31b0*/  ISETP.GT.U32.AND P0, PT, R4, R55, PT ;  /* 0x000000370400720c */ /* 0x000fe20003f04070 */
[----:B------:R-:W-:Y:S01]  /*31c0*/  IMAD.HI.U32 R52, R9, R65, RZ ;  /* 0x0000004109347227 */ /* 0x000fe200078e00ff */
[----:B------:R-:W-:-:S02]  /*31d0*/  IABS R67, R68 ;  /* 0x0000004400437213 */ /* 0x000fc40000000000 */
[----:B------:R-:W-:Y:S01]  /*31e0*/  ISETP.GT.U32.AND P3, PT, R4, R59, PT ;  /* 0x0000003b0400720c */ /* 0x000fe20003f64070 */
[--C-:B------:R-:W-:Y:S01]  /*31f0*/  @!P5 IMAD.IADD R57, R57, 0x1, -R4.reuse ;  /* 0x000000013939d824 */ /* 0x100fe200078e0a04 */
[----:B------:R-:W-:Y:S01]  /*3200*/  ISETP.GE.AND P5, PT, R64, RZ, PT ;  /* 0x000000ff4000720c */ /* 0x000fe20003fa6270 */
[----:B------:R-:W-:Y:S02]  /*3210*/  @!P2 IMAD.IADD R61, R61, 0x1, -R4 ;  /* 0x000000013d3da824 */ /* 0x000fe400078e0a04 */
[----:B------:R-:W-:Y:S02]  /*3220*/  IMAD.MOV R52, RZ, RZ, -R52 ;  /* 0x000000ffff347224 */ /* 0x000fe400078e0a34 */
[----:B------:R-:W-:Y:S01]  /*3230*/  VIADD R64, R2, 0x9 ;  /* 0x0000000902407836 */ /* 0x000fe20000000000 */
[----:B------:R-:W-:Y:S01]  /*3240*/  ISETP.GT.U32.AND P2, PT, R4, R61, PT ;  /* 0x0000003d0400720c */ /* 0x000fe20003f44070 */
[----:B------:R-:W-:-:S03]  /*3250*/  IMAD.HI.U32 R24, R9, R63, RZ ;  /* 0x0000003f09187227 */ /* 0x000fc600078e00ff */
[----:B------:R-:W-:Y:S01]  /*3260*/  IABS R69, R64 ;  /* 0x0000004000457213 */ /* 0x000fe20000000000 */
[C---:B------:R-:W-:Y:S02]  /*3270*/  IMAD R65, R4.reuse, R52, R65 ;  /* 0x0000003404417224 */ /* 0x040fe400078e0241 */
[----:B------:R-:W-:Y:S02]  /*3280*/  IMAD.MOV R24, RZ, RZ, -R24 ;  /* 0x000000ffff187224 */ /* 0x000fe400078e0a18 */
[----:B------:R-:W-:Y:S01]  /*3290*/  @!P0 IMAD.IADD R55, R55, 0x1, -R4 ;  /* 0x0000000137378824 */ /* 0x000fe200078e0a04 */
[C---:B------:R-:W-:Y:S01]  /*32a0*/  ISETP.GT.U32.AND P0, PT, R4.reuse, R65, PT ;  /* 0x000000410400720c */ /* 0x040fe20003f04070 */
[----:B------:R-:W-:Y:S02]  /*32b0*/  IMAD R63, R4, R24, R63 ;  /* 0x00000018043f7224 */ /* 0x000fe400078e023f */
[----:B------:R-:W-:-:S04]  /*32c0*/  IMAD.HI.U32 R24, R9, R69, RZ ;  /* 0x0000004509187227 */ /* 0x000fc800078e00ff */
[----:B------:R-:W-:Y:S01]  /*32d0*/  @!P3 IMAD.IADD R59, R59, 0x1, -R4 ;  /* 0x000000013b3bb824 */ /* 0x000fe200078e0a04 */
[----:B------:R-:W-:Y:S01]  /*32e0*/  ISETP.GE.AND P3, PT, R66, RZ, PT ;  /* 0x000000ff4200720c */ /* 0x000fe20003f66270 */
[----:B------:R-:W-:Y:S02]  /*32f0*/  VIADD R66, R2, 0x8 ;  /* 0x0000000802427836 */ /* 0x000fe40000000000 */
[----:B------:R-:W-:Y:S02]  /*3300*/  IMAD.MOV R56, RZ, RZ, -R24 ;  /* 0x000000ffff387224 */ /* 0x000fe400078e0a18 */
[----:B------:R-:W-:Y:S01]  /*3310*/  @!P2 IMAD.IADD R61, R61, 0x1, -R4 ;  /* 0x000000013d3da824 */ /* 0x000fe200078e0a04 */
[----:B------:R-:W-:Y:S01]  /*3320*/  ISETP.GT.U32.AND P2, PT, R4, R63, PT ;  /* 0x0000003f0400720c */ /* 0x000fe20003f44070 */
[----:B------:R-:W-:Y:S01]  /*3330*/  IMAD.HI.U32 R54, R9, R67, RZ ;  /* 0x0000004309367227 */ /* 0x000fe200078e00ff */
[----:B------:R-:W-:-:S03]  /*3340*/  IABS R71, R66 ;  /* 0x0000004200477213 */ /* 0x000fc60000000000 */
[C---:B------:R-:W-:Y:S02]  /*3350*/  IMAD R69, R4.reuse, R56, R69 ;  /* 0x0000003804457224 */ /* 0x040fe400078e0245 */
[----:B------:R-:W-:Y:S02]  /*3360*/  IMAD.MOV R54, RZ, RZ, -R54 ;  /* 0x000000ffff367224 */ /* 0x000fe400078e0a36 */
[----:B------:R-:W-:Y:S01]  /*3370*/  @!P0 IMAD.IADD R65, R65, 0x1, -R4 ;  /* 0x0000000141418824 */ /* 0x000fe200078e0a04 */
[----:B------:R-:W-:Y:S01]  /*3380*/  ISETP.GT.U32.AND P0, PT, R4, R69, PT ;  /* 0x000000450400720c */ /* 0x000fe20003f04070 */
[----:B------:R-:W-:-:S04]  /*3390*/  IMAD.HI.U32 R24, R9, R71, RZ ;  /* 0x0000004709187227 */ /* 0x000fc800078e00ff */
[----:B------:R-:W-:Y:S02]  /*33a0*/  IMAD R67, R4, R54, R67 ;  /* 0x0000003604437224 */ /* 0x000fe400078e0243 */
[----:B------:R-:W-:Y:S02]  /*33b0*/  VIADD R70, R2, 0x7 ;  /* 0x0000000702467836 */ /* 0x000fe40000000000 */
[----:B------:R-:W-:Y:S02]  /*33c0*/  IMAD.MOV R24, RZ, RZ, -R24 ;  /* 0x000000ffff187224 */ /* 0x000fe400078e0a18 */
[----:B------:R-:W-:Y:S01]  /*33d0*/  @!P2 IMAD.IADD R63, R63, 0x1, -R4 ;  /* 0x000000013f3fa824 */ /* 0x000fe200078e0a04 */
[C---:B------:R-:W-:Y:S01]  /*33e0*/  ISETP.GT.U32.AND P2, PT, R4.reuse, R67, PT ;  /* 0x000000430400720c */ /* 0x040fe20003f44070 */
[----:B------:R-:W-:Y:S01]  /*33f0*/  IMAD R71, R4, R24, R71 ;  /* 0x0000001804477224 */ /* 0x000fe200078e0247 */
[----:B------:R-:W-:Y:S01]  /*3400*/  IABS R73, R70 ;  /* 0x0000004600497213 */ /* 0x000fe20000000000 */
[----:B------:R-:W-:-:S02]  /*3410*/  VIADD R87, R2, 0x6 ;  /* 0x0000000602577836 */ /* 0x000fc40000000000 */
[----:B------:R-:W-:Y:S01]  /*3420*/  @!P0 IMAD.IADD R69, R69, 0x1, -R4 ;  /* 0x0000000145458824 */ /* 0x000fe200078e0a04 */
[----:B------:R-:W-:Y:S01]  /*3430*/  ISETP.GT.U32.AND P0, PT, R4, R71, PT ;  /* 0x000000470400720c */ /* 0x000fe20003f04070 */
[----:B------:R-:W-:Y:S01]  /*3440*/  IMAD.HI.U32 R52, R9, R73, RZ ;  /* 0x0000004909347227 */ /* 0x000fe200078e00ff */
[----:B------:R-:W-:-:S03]  /*3450*/  IABS R75, R87 ;  /* 0x00000057004b7213 */ /* 0x000fc60000000000 */
[----:B------:R-:W-:Y:S02]  /*3460*/  IMAD.MOV R52, RZ, RZ, -R52 ;  /* 0x000000ffff347224 */ /* 0x000fe400078e0a34 */
[----:B------:R-:W-:Y:S01]  /*3470*/  @!P2 IMAD.IADD R67, R67, 0x1, -R4 ;  /* 0x000000014343a824 */ /* 0x000fe200078e0a04 */
[----:B------:R-:W-:Y:S01]  /*3480*/  ISETP.GE.AND P2, PT, R58, RZ, PT ;  /* 0x000000ff3a00720c */ /* 0x000fe20003f46270 */
[----:B------:R-:W-:Y:S01]  /*3490*/  IMAD.HI.U32 R54, R9, R75, RZ ;  /* 0x0000004b09367227 */ /* 0x000fe200078e00ff */
[----:B------:R-:W-:-:S03]  /*34a0*/  IABS R58, R2 ;  /* 0x00000002003a7213 */ /* 0x000fc60000000000 */
[----:B------:R-:W-:Y:S02]  /*34b0*/  IMAD R73, R4, R52, R73 ;  /* 0x0000003404497224 */ /* 0x000fe400078e0249 */
[----:B------:R-:W-:Y:S02]  /*34c0*/  VIADD R89, R2, 0x5 ;  /* 0x0000000502597836 */ /* 0x000fe40000000000 */
[----:B------:R-:W-:Y:S02]  /*34d0*/  IMAD.MOV R54, RZ, RZ, -R54 ;  /* 0x000000ffff367224 */ /* 0x000fe400078e0a36 */
[----:B------:R-:W-:Y:S01]  /*34e0*/  @!P0 IMAD.IADD R71, R71, 0x1, -R4 ;  /* 0x0000000147478824 */ /* 0x000fe200078e0a04 */
[C---:B------:R-:W-:Y:S01]  /*34f0*/  ISETP.GT.U32.AND P0, PT, R4.reuse, R73, PT ;  /* 0x000000490400720c */ /* 0x040fe20003f04070 */
[----:B------:R-:W-:Y:S01]  /*3500*/  IMAD R75, R4, R54, R75 ;  /* 0x00000036044b7224 */ /* 0x000fe200078e024b */
[----:B------:R-:W-:Y:S01]  /*3510*/  IABS R77, R89 ;  /* 0x00000059004d7213 */ /* 0x000fe20000000000 */
[----:B------:R-:W-:-:S02]  /*3520*/  IMAD.MOV.U32 R84, RZ, RZ, R55 ;  /* 0x000000ffff547224 */ /* 0x000fc400078e0037 */
[C---:B------:R-:W-:Y:S02]  /*3530*/  VIADD R91, R2.reuse, 0x4 ;  /* 0x00000004025b7836 */ /* 0x040fe40000000000 */
[C---:B------:R-:W-:Y:S02]  /*3540*/  VIADD R93, R2.reuse, 0x3 ;  /* 0x00000003025d7836 */ /* 0x040fe40000000000 */
[C---:B------:R-:W-:Y:S01]  /*3550*/  VIADD R94, R2.reuse, 0x2 ;  /* 0x00000002025e7836 */ /* 0x040fe20000000000 */
[----:B------:R-:W-:Y:S01]  /*3560*/  IABS R79, R91 ;  /* 0x0000005b004f7213 */ /* 0x000fe20000000000 */
[----:B------:R-:W-:Y:S01]  /*3570*/  VIADD R95, R2, 0x1 ;  /* 0x00000001025f7836 */ /* 0x000fe20000000000 */
[----:B------:R-:W-:Y:S01]  /*3580*/  IABS R81, R93 ;  /* 0x0000005d00517213 */ /* 0x000fe20000000000 */
[----:B------:R-:W-:Y:S01]  /*3590*/  IMAD.HI.U32 R56, R9, R77, RZ ;  /* 0x0000004d09387227 */ /* 0x000fe200078e00ff */
[----:B------:R-:W-:Y:S02]  /*35a0*/  IABS R83, R94 ;  /* 0x0000005e00537213 */ /* 0x000fe40000000000 */
[----:B------:R-:W-:Y:S01]  /*35b0*/  IABS R85, R95 ;  /* 0x0000005f00557213 */ /* 0x000fe20000000000 */
[----:B------:R-:W-:Y:S01]  /*35c0*/  @!P2 IMAD.MOV R84, RZ, RZ, -R84 ;  /* 0x000000ffff54a224 */ /* 0x000fe200078e0a54 */
[----:B------:R-:W-:Y:S01]  /*35d0*/  ISETP.GT.U32.AND P2, PT, R4, R75, PT ;  /* 0x0000004b0400720c */ /* 0x000fe20003f44070 */
[----:B------:R-:W-:-:S02]  /*35e0*/  IMAD.MOV.U32 R76, RZ, RZ, R57 ;  /* 0x000000ffff4c7224 */ /* 0x000fc400078e0039 */
[----:B------:R-:W-:Y:S02]  /*35f0*/  IMAD.MOV.U32 R78, RZ, RZ, R53 ;  /* 0x000000ffff4e7224 */ /* 0x000fe400078e0035 */
[----:B------:R-:W-:Y:S02]  /*3600*/  IMAD.MOV.U32 R80, RZ, RZ, R59 ;  /* 0x000000ffff507224 */ /* 0x000fe400078e003b */
[----:B------:R-:W-:Y:S02]  /*3610*/  IMAD.MOV R56, RZ, RZ, -R56 ;  /* 0x000000ffff387224 */ /* 0x000fe400078e0a38 */
[----:B------:R-:W-:Y:S01]  /*3620*/  @!P0 IMAD.IADD R73, R73, 0x1, -R4 ;  /* 0x0000000149498824 */ /* 0x000fe200078e0a04 */
[C---:B------:R-:W-:Y:S01]  /*3630*/  ISETP.GT.U32.AND P0, PT, R4.reuse, R63, PT ;  /* 0x0000003f0400720c */ /* 0x040fe20003f04070 */
[----:B------:R-:W-:Y:S01]  /*3640*/  @!P1 IMAD.MOV R51, RZ, RZ, -R51 ;  /* 0x000000ffff339224 */ /* 0x000fe200078e0a33 */
[C---:B------:R-:W-:Y:S01]  /*3650*/  ISETP.GT.U32.AND P1, PT, R4.reuse, R65, PT ;  /* 0x000000410400720c */ /* 0x040fe20003f24070 */
[----:B------:R-:W-:Y:S01]  /*3660*/  @!P6 IMAD.MOV R76, RZ, RZ, -R76 ;  /* 0x000000ffff4ce224 */ /* 0x000fe200078e0a4c */
[C---:B------:R-:W-:Y:S01]  /*3670*/  ISETP.GT.U32.AND P6, PT, R4.reuse, R71, PT ;  /* 0x000000470400720c */ /* 0x040fe20003fc4070 */
[----:B------:R-:W-:Y:S01]  /*3680*/  @!P4 IMAD.MOV R78, RZ, RZ, -R78 ;  /* 0x000000ffff4ec224 */ /* 0x000fe200078e0a4e */
[C---:B------:R-:W-:Y:S01]  /*3690*/  ISETP.GT.U32.AND P4, PT, R4.reuse, R67, PT ;  /* 0x000000430400720c */ /* 0x040fe20003f84070 */
[----:B------:R-:W-:Y:S01]  /*36a0*/  @!P5 IMAD.MOV R80, RZ, RZ, -R80 ;  /* 0x000000ffff50d224 */ /* 0x000fe200078e0a50 */
[C---:B------:R-:W-:Y:S01]  /*36b0*/  ISETP.GT.U32.AND P5, PT, R4.reuse, R69, PT ;  /* 0x000000450400720c */ /* 0x040fe20003fa4070 */
[----:B------:R-:W-:-:S02]  /*36c0*/  IMAD R77, R4, R56, R77 ;  /* 0x00000038044d7224 */ /* 0x000fc400078e024d */
[----:B------:R-:W-:-:S04]  /*36d0*/  IMAD.HI.U32 R24, R9, R79, RZ ;  /* 0x0000004f09187227 */ /* 0x000fc800078e00ff */
[----:B------:R-:W-:-:S04]  /*36e0*/  IMAD.HI.U32 R52, R9, R81, RZ ;  /* 0x0000005109347227 */ /* 0x000fc800078e00ff */
[----:B------:R-:W-:-:S04]  /*36f0*/  IMAD.HI.U32 R54, R9, R83, RZ ;  /* 0x0000005309367227 */ /* 0x000fc800078e00ff */
[----:B------:R-:W-:-:S04]  /*3700*/  IMAD.HI.U32 R56, R9, R85, RZ ;  /* 0x0000005509387227 */ /* 0x000fc800078e00ff */
[----:B------:R-:W-:Y:S02]  /*3710*/  IMAD.MOV R24, RZ, RZ, -R24 ;  /* 0x000000ffff187224 */ /* 0x000fe400078e0a18 */
[----:B------:R-:W-:Y:S02]  /*3720*/  IMAD.MOV R52, RZ, RZ, -R52 ;  /* 0x000000ffff347224 */ /* 0x000fe400078e0a34 */
[----:B------:R-:W-:Y:S02]  /*3730*/  IMAD.MOV R54, RZ, RZ, -R54 ;  /* 0x000000ffff367224 */ /* 0x000fe400078e0a36 */
[----:B------:R-:W-:Y:S02]  /*3740*/  IMAD.MOV R56, RZ, RZ, -R56 ;  /* 0x000000ffff387224 */ /* 0x000fe400078e0a38 */
[----:B------:R-:W-:Y:S02]  /*3750*/  IMAD.MOV.U32 R82, RZ, RZ, R61 ;  /* 0x000000ffff527224 */ /* 0x000fe400078e003d */
[----:B------:R-:W-:Y:S01]  /*3760*/  @!P2 IMAD.IADD R75, R75, 0x1, -R4 ;  /* 0x000000014b4ba824 */ /* 0x000fe200078e0a04 */
[----:B------:R-:W-:Y:S01]  /*3770*/  ISETP.GE.AND P2, PT, R60, RZ, PT ;  /* 0x000000ff3c00720c */ /* 0x000fe20003f46270 */
[----:B------:R-:W-:-:S02]  /*3780*/  IMAD R79, R4, R24, R79 ;  /* 0x00000018044f7224 */ /* 0x000fc400078e024f */
[C---:B------:R-:W-:Y:S02]  /*3790*/  IMAD R81, R4.reuse, R52, R81 ;  /* 0x0000003404517224 */ /* 0x040fe400078e0251 */
[C---:B------:R-:W-:Y:S02]  /*37a0*/  IMAD R83, R4.reuse, R54, R83 ;  /* 0x0000003604537224 */ /* 0x040fe400078e0253 */
[C---:B------:R-:W-:Y:S02]  /*37b0*/  IMAD R85, R4.reuse, R56, R85 ;  /* 0x0000003804557224 */ /* 0x040fe400078e0255 */
[----:B------:R-:W-:Y:S01]  /*37c0*/  @!P3 IMAD.MOV R82, RZ, RZ, -R82 ;  /* 0x000000ffff52b224 */ /* 0x000fe200078e0a52 */
[----:B------:R-:W-:Y:S01]  /*37d0*/  ISETP.GT.U32.AND P3, PT, R4, R73, PT ;  /* 0x000000490400720c */ /* 0x000fe20003f64070 */
[----:B------:R-:W-:-:S04]  /*37e0*/  IMAD.HI.U32 R9, R9, R58, RZ ;  /* 0x0000003a09097227 */ /* 0x000fc800078e00ff */
[--C-:B------:R-:W-:Y:S01]  /*37f0*/  @!P0 IMAD.IADD R63, R63, 0x1, -R4.reuse ;  /* 0x000000013f3f8824 */ /* 0x100fe200078e0a04 */
[C---:B------:R-:W-:Y:S01]  /*3800*/  ISETP.GT.U32.AND P0, PT, R4.reuse, R77, PT ;  /* 0x0000004d0400720c */ /* 0x040fe20003f04070 */
[--C-:B------:R-:W-:Y:S01]  /*3810*/  @!P1 IMAD.IADD R65, R65, 0x1, -R4.reuse ;  /* 0x0000000141419824 */ /* 0x100fe200078e0a04 */
[C---:B------:R-:W-:Y:S01]  /*3820*/  ISETP.GT.U32.AND P1, PT, R4.reuse, R79, PT ;  /* 0x0000004f0400720c */ /* 0x040fe20003f24070 */
[--C-:B------:R-:W-:Y:S01]  /*3830*/  @!P4 IMAD.IADD R67, R67, 0x1, -R4.reuse ;  /* 0x000000014343c824 */ /* 0x100fe200078e0a04 */
[C---:B------:R-:W-:Y:S01]  /*3840*/  ISETP.GT.U32.AND P4, PT, R4.reuse, R81, PT ;  /* 0x000000510400720c */ /* 0x040fe20003f84070 */
[--C-:B------:R-:W-:Y:S01]  /*3850*/  @!P5 IMAD.IADD R69, R69, 0x1, -R4.reuse ;  /* 0x000000014545d824 */ /* 0x100fe200078e0a04 */
[C---:B------:R-:W-:Y:S01]  /*3860*/  ISETP.GT.U32.AND P5, PT, R4.reuse, R83, PT ;  /* 0x000000530400720c */ /* 0x040fe20003fa4070 */
[----:B------:R-:W-:Y:S01]  /*3870*/  @!P6 IMAD.IADD R71, R71, 0x1, -R4 ;  /* 0x000000014747e824 */ /* 0x000fe200078e0a04 */
[----:B------:R-:W-:Y:S01]  /*3880*/  ISETP.GT.U32.AND P6, PT, R4, R85, PT ;  /* 0x000000550400720c */ /* 0x000fe20003fc4070 */
[----:B------:R-:W-:-:S02]  /*3890*/  IMAD.MOV R9, RZ, RZ, -R9 ;  /* 0x000000ffff097224 */ /* 0x000fc400078e0a09 */
[----:B------:R-:W-:Y:S02]  /*38a0*/  IMAD.MOV.U32 R86, RZ, RZ, R63 ;  /* 0x000000ffff567224 */ /* 0x000fe400078e003f */
[C---:B------:R-:W-:Y:S01]  /*38b0*/  IMAD R53, R4.reuse, R9, R58 ;  /* 0x0000000904357224 */ /* 0x040fe200078e023a */
[----:B------:R-:W-:Y:S01]  /*38c0*/  LOP3.LUT R9, RZ, R25, RZ, 0x33, !PT ;  /* 0x00000019ff097212 */ /* 0x000fe200078e33ff */
[----:B------:R-:W-:Y:S01]  /*38d0*/  @!P2 IMAD.MOV R86, RZ, RZ, -R86 ;  /* 0x000000ffff56a224 */ /* 0x000fe200078e0a56 */
[C---:B------:R-:W-:Y:S01]  /*38e0*/  ISETP.GT.U32.AND P2, PT, R4.reuse, R75, PT ;  /* 0x0000004b0400720c */ /* 0x040fe20003f44070 */
[--C-:B------:R-:W-:Y:S01]  /*38f0*/  @!P3 IMAD.IADD R73, R73, 0x1, -R4.reuse ;  /* 0x000000014949b824 */ /* 0x100fe200078e0a04 */
[----:B------:R-:W-:Y:S01]  /*3900*/  ISETP.GT.U32.AND P3, PT, R4, R53, PT ;  /* 0x000000350400720c */ /* 0x000fe20003f64070 */
[--C-:B------:R-:W-:Y:S01]  /*3910*/  @!P0 IMAD.IADD R77, R77, 0x1, -R4.reuse ;  /* 0x000000014d4d8824 */ /* 0x100fe200078e0a04 */
[----:B------:R-:W-:Y:S01]  /*3920*/  ISETP.GE.AND P0, PT, R62, RZ, PT ;  /* 0x000000ff3e00720c */ /* 0x000fe20003f06270 */
        /* <DEDUP_REMOVED lines=10> */
[----:B------:R-:W-:Y:S01]  /*39d0*/  @!P3 IMAD.IADD R53, R53, 0x1, -R4 ;  /* 0x000000013535b824 */ /* 0x000fe200078e0a04 */
[----:B------:R-:W-:Y:S01]  /*39e0*/  ISETP.GT.U32.AND P3, PT, R4, R81, PT ;  /* 0x000000510400720c */ /* 0x000fe20003f64070 */
[----:B------:R-:W-:-:S02]  /*39f0*/  IMAD.MOV.U32 R88, RZ, RZ, R65 ;  /* 0x000000ffff587224 */ /* 0x000fc400078e0041 */
[----:B------:R-:W-:Y:S02]  /*3a00*/  IMAD.MOV.U32 R90, RZ, RZ, R67 ;  /* 0x000000ffff5a7224 */ /* 0x000fe400078e0043 */
[----:B------:R-:W-:Y:S02]  /*3a10*/  IMAD.MOV.U32 R92, RZ, RZ, R69 ;  /* 0x000000ffff5c7224 */ /* 0x000fe400078e0045 */
        /* <DEDUP_REMOVED lines=9> */
[----:B------:R-:W-:Y:S01]  /*3ab0*/  ISETP.GT.U32.AND P6, PT, R4, R85, PT ;  /* 0x000000550400720c */ /* 0x000fe20003fc4070 */
[----:B------:R-:W-:Y:S01]  /*3ac0*/  @!P2 IMAD.MOV R75, RZ, RZ, -R75 ;  /* 0x000000ffff4ba224 */ /* 0x000fe200078e0a4b */
[----:B------:R-:W-:Y:S01]  /*3ad0*/  ISETP.NE.AND P2, PT, R25, RZ, PT ;  /* 0x000000ff1900720c */ /* 0x000fe20003f45270 */
[--C-:B------:R-:W-:Y:S01]  /*3ae0*/  @!P3 IMAD.IADD R81, R81, 0x1, -R4.reuse ;  /* 0x000000015151b824 */ /* 0x100fe200078e0a04 */
[----:B------:R-:W0:Y:S01]  /*3af0*/  LDC.64 R24, c[0x0][0x218] ;  /* 0x00008600ff187b82 */ /* 0x000e220000000a00 */
        /* <DEDUP_REMOVED lines=9> */
[----:B------:R-:W-:Y:S01]  /*3b90*/  ISETP.GE.AND P6, PT, R95, RZ, PT ;  /* 0x000000ff5f00720c */ /* 0x000fe20003fc6270 */
[----:B------:R-:W-:Y:S01]  /*3ba0*/  IMAD.MOV.U32 R94, RZ, RZ, R53 ;  /* 0x000000ffff5e7224 */ /* 0x000fe200078e0035 */
[----:B------:R-:W-:Y:S01]  /*3bb0*/  ISETP.GE.AND P5, PT, R2, RZ, PT ;  /* 0x000000ff0200720c */ /* 0x000fe20003fa6270 */
[----:B------:R-:W-:Y:S01]  /*3bc0*/  IMAD.SHL.U32 R108, R133, 0x10, RZ ;  /* 0x00000010856c7824 */ /* 0x000fe200078e00ff */
[C---:B------:R-:W-:Y:S01]  /*3bd0*/  SEL R68, R9.reuse, R43, !P2 ;  /* 0x0000002b09447207 */ /* 0x040fe20005000000 */
[----:B------:R-:W-:Y:S01]  /*3be0*/  @!P0 IMAD.MOV R77, RZ, RZ, -R77 ;  /* 0x000000ffff4d8224 */ /* 0x000fe200078e0a4d */
        /* <DEDUP_REMOVED lines=10> */
[----:B------:R-:W-:Y:S01]  /*3c90*/  SEL R4, R9, R26, !P2 ;  /* 0x0000001a09047207 */ /* 0x000fe20005000000 */
[----:B------:R-:W-:Y:S01]  /*3ca0*/  IMAD R43, R43, UR4, RZ ;  /* 0x000000042b2b7c24 */ /* 0x000fe2000f8e02ff */
[----:B------:R-:W-:Y:S01]  /*3cb0*/  SEL R53, R9, R28, !P2 ;  /* 0x0000001c09357207 */ /* 0x000fe20005000000 */
[----:B------:R-:W-:Y:S01]  /*3cc0*/  IMAD R47, R47, UR4, RZ ;  /* 0x000000042f2f7c24 */ /* 0x000fe2000f8e02ff */
[C---:B------:R-:W-:Y:S01]  /*3cd0*/  SEL R54, R9.reuse, R29, !P2 ;  /* 0x0000001d09367207 */ /* 0x040fe20005000000 */
[----:B------:R-:W-:Y:S01]  /*3ce0*/  IMAD R97, R4, UR4, RZ ;  /* 0x0000000404617c24 */ /* 0x000fe2000f8e02ff */
[C---:B------:R-:W-:Y:S01]  /*3cf0*/  SEL R55, R9.reuse, R30, !P2 ;  /* 0x0000001e09377207 */ /* 0x040fe20005000000 */
[----:B------:R-:W-:Y:S01]  /*3d00*/  IMAD R101, R52, UR4, RZ ;  /* 0x0000000434657c24 */ /* 0x000fe2000f8e02ff */
[C---:B------:R-:W-:Y:S01]  /*3d10*/  SEL R56, R9.reuse, R31, !P2 ;  /* 0x0000001f09387207 */ /* 0x040fe20005000000 */
[----:B------:R-:W-:Y:S01]  /*3d20*/  IMAD R105, R54, UR4, RZ ;  /* 0x0000000436697c24 */ /* 0x000fe2000f8e02ff */
[----:B------:R-:W-:Y:S01]  /*3d30*/  SEL R57, R9, R32, !P2 ;  /* 0x0000002009397207 */ /* 0x000fe20005000000 */
        /* <DEDUP_REMOVED lines=44> */
[----:B------:R-:W-:Y:S01]  /*4000*/  STL [R1+0x4], R108 ;  /* 0x0000046c01007387 */ /* 0x000fe20000100800 */
[C---:B------:R-:W-:Y:S01]  /*4010*/  SEL R16, R9.reuse, R16, !P2 ;  /* 0x0000001009107207 */ /* 0x040fe20005000000 */
        /* <DEDUP_REMOVED lines=31> */
[----:B------:R-:W-:Y:S01]  /*4210*/  SEL R38, R9, R84, !P2 ;  /* 0x0000005409267207 */ /* 0x000fe20005000000 */
[----:B------:R-:W-:Y:S01]  /*4220*/  IMAD R45, R45, UR4, RZ ;  /* 0x000000042d2d7c24 */ /* 0x000fe2000f8e02ff */
[C---:B------:R-:W-:Y:S01]  /*4230*/  SEL R42, R9.reuse, R86, !P2 ;  /* 0x00000056092a7207 */ /* 0x040fe20005000000 */
[----:B------:R-:W-:Y:S01]  /*4240*/  IMAD R53, R82, UR4, RZ ;  /* 0x0000000452357c24 */ /* 0x000fe2000f8e02ff */
[----:B------:R-:W-:-:S02]  /*4250*/  SEL R39, R9, R88, !P2 ;  /* 0x0000005809277207 */ /* 0x000fc40005000000 */
[C---:B------:R-:W-:Y:S02]  /*4260*/  SEL R41, R9.reuse, R90, !P2 ;  /* 0x0000005a09297207 */ /* 0x040fe40005000000 */
[C---:B------:R-:W-:Y:S02]  /*4270*/  SEL R30, R9.reuse, R92, !P2 ;  /* 0x0000005c091e7207 */ /* 0x040fe40005000000 */
[C---:B------:R-:W-:Y:S02]  /*4280*/  SEL R33, R9.reuse, R71, !P2 ;  /* 0x0000004709217207 */ /* 0x040fe40005000000 */
        /* <DEDUP_REMOVED lines=16> */
[-C--:B0-----:R-:W-:Y:S01]  /*4390*/  IADD3 R9, P1, R43, R24.reuse, RZ ;  /* 0x000000182b097210 */ /* 0x081fe20007f3e0ff */
[----:B------:R-:W-:Y:S01]  /*43a0*/  IMAD R203, R31, UR4, RZ ;  /* 0x000000041fcb7c24 */ /* 0x000fe2000f8e02ff */
[----:B------:R-:W-:Y:S01]  /*43b0*/  IADD3 R104, P5, R5, R24, RZ ;  /* 0x0000001805687210 */ /* 0x000fe20007fbe0ff */
[----:B------:R-:W-:Y:S01]  /*43c0*/  IMAD R37, R37, UR4, RZ ;  /* 0x0000000425257c24 */ /* 0x000fe2000f8e02ff */
[----:B------:R-:W-:-:S02]  /*43d0*/  R2UR UR58, R9 ;  /* 0x00000000093a72ca */ /* 0x000fc400000e0000 */
[-C--:B------:R-:W-:Y:S02]  /*43e0*/  IADD3 R9, P2, R47, R24.reuse, RZ ;  /* 0x000000182f097210 */ /* 0x080fe40007f5e0ff */
[-C--:B------:R-:W-:Y:S02]  /*43f0*/  IADD3 R71, P4, R51, R24.reuse, RZ ;  /* 0x0000001833477210 */ /* 0x080fe40007f9e0ff */
[----:B------:R-:W-:Y:S01]  /*4400*/  R2UR UR54, R9 ;  /* 0x00000000093672ca */ /* 0x000fe200000e0000 */
[----:B------:R-:W-:Y:S01]  /*4410*/  IMAD R9, R6, UR4, RZ ;  /* 0x0000000406097c24 */ /* 0x000fe2000f8e02ff */
[----:B------:R-:W-:Y:S02]  /*4420*/  SHF.R.S32.HI R6, RZ, 0x1f, R5 ;  /* 0x0000001fff067819 */ /* 0x000fe40000011405 */
[----:B------:R-:W-:Y:S02]  /*4430*/  SHF.R.S32.HI R10, RZ, 0x1f, R7 ;  /* 0x0000001fff0a7819 */ /* 0x000fe40000011407 */
[----:B------:R-:W-:Y:S01]  /*4440*/  R2UR UR56, R71 ;  /* 0x00000000473872ca */ /* 0x000fe200000e0000 */
[----:B------:R-:W-:Y:S01]  /*4450*/  IMAD.X R15, R6, 0x1, R25, P5 ;  /* 0x00000001060f7824 */ /* 0x000fe200028e0619 */
[----:B------:R-:W-:Y:S01]  /*4460*/  IADD3 R5, P5, R7, R24, RZ ;  /* 0x0000001807057210 */ /* 0x000fe20007fbe0ff */
[----:B------:R-:W-:Y:S01]  /*4470*/  IMAD R71, R8, UR4, RZ ;  /* 0x0000000408477c24 */ /* 0x000fe2000f8e02ff */
[----:B------:R-:W-:-:S02]  /*4480*/  SHF.R.S32.HI R8, RZ, 0x1f, R9 ;  /* 0x0000001fff087819 */ /* 0x000fc40000011409 */
[-C--:B------:R-:W-:Y:S01]  /*4490*/  IADD3 R4, P6, R9, R24.reuse, RZ ;  /* 0x0000001809047210 */ /* 0x080fe20007fde0ff */
[----:B------:R-:W-:Y:S01]  /*44a0*/  IMAD.X R19, R10, 0x1, R25, P5 ;  /* 0x000000010a137824 */ /* 0x000fe200028e0619 */
[----:B------:R-:W-:Y:S02]  /*44b0*/  SHF.R.S32.HI R14, RZ, 0x1f, R11 ;  /* 0x0000001fff0e7819 */ /* 0x000fe4000001140b */
[-C--:B------:R-:W-:Y:S01]  /*44c0*/  IADD3 R9, P5, R11, R24.reuse, RZ ;  /* 0x000000180b097210 */ /* 0x080fe20007fbe0ff */
[----:B------:R-:W-:Y:S01]  /*44d0*/  IMAD.X R17, R8, 0x1, R25, P6 ;  /* 0x0000000108117824 */ /* 0x000fe200030e0619 */
[----:B------:R-:W-:Y:S02]  /*44e0*/  SHF.R.S32.HI R18, RZ, 0x1f, R75 ;  /* 0x0000001fff127819 */ /* 0x000fe4000001144b */
[----:B------:R-:W-:Y:S01]  /*44f0*/  SHF.R.S32.HI R12, RZ, 0x1f, R71 ;  /* 0x0000001fff0c7819 */ /* 0x000fe20000011447 */
[----:B------:R-:W-:Y:S01]  /*4500*/  IMAD.X R23, R14, 0x1, R25, P5 ;  /* 0x000000010e177824 */ /* 0x000fe200028e0619 */
[----:B------:R-:W-:-:S02]  /*4510*/  IADD3 R13, P5, R75, R24, RZ ;  /* 0x000000184b0d7210 */ /* 0x000fc40007fbe0ff */
[-C--:B------:R-:W-:Y:S02]  /*4520*/  IADD3 R7, P6, R71, R24.reuse, RZ ;  /* 0x0000001847077210 */ /* 0x080fe40007fde0ff */
[----:B------:R-:W-:Y:S01]  /*4530*/  SHF.R.S32.HI R22, RZ, 0x1f, R79 ;  /* 0x0000001fff167819 */ /* 0x000fe2000001144f */
[--C-:B------:R-:W-:Y:S01]  /*4540*/  IMAD.X R59, R18, 0x1, R25.reuse, P5 ;  /* 0x00000001123b7824 */ /* 0x100fe200028e0619 */
[-C--:B------:R-:W-:Y:S01]  /*4550*/  IADD3 R8, P5, R79, R24.reuse, RZ ;  /* 0x000000184f087210 */ /* 0x080fe20007fbe0ff */
[----:B------:R-:W-:Y:S01]  /*4560*/  IMAD.X R21, R12, 0x1, R25, P6 ;  /* 0x000000010c157824 */ /* 0x000fe200030e0619 */
[----:B------:R-:W-:Y:S02]  /*4570*/  SHF.R.S32.HI R16, RZ, 0x1f, R73 ;  /* 0x0000001fff107819 */ /* 0x000fe40000011449 */
[----:B------:R-:W-:Y:S01]  /*4580*/  IADD3 R11, P6, R73, R24, RZ ;  /* 0x00000018490b7210 */ /* 0x000fe20007fde0ff */
[----:B------:R-:W-:Y:S01]  /*4590*/  IMAD.X R63, R22, 0x1, R25, P5 ;  /* 0x00000001163f7824 */ /* 0x000fe200028e0619 */
[----:B------:R-:W-:-:S02]  /*45a0*/  SHF.R.S32.HI R46, RZ, 0x1f, R83 ;  /* 0x0000001fff2e7819 */ /* 0x000fc40000011453 */
[-C--:B------:R-:W-:Y:S01]  /*45b0*/  IADD3 R12, P5, R83, R24.reuse, RZ ;  /* 0x00000018530c7210 */ /* 0x080fe20007fbe0ff */
[----:B------:R-:W-:Y:S01]  /*45c0*/  IMAD.X R57, R16, 0x1, R25, P6 ;  /* 0x0000000110397824 */ /* 0x000fe200030e0619 */
[-C--:B------:R-:W-:Y:S02]  /*45d0*/  IADD3 R50, P3, R45, R24.reuse, RZ ;  /* 0x000000182d327210 */ /* 0x080fe40007f7e0ff */
[----:B------:R-:W-:Y:S01]  /*45e0*/  SHF.R.S32.HI R20, RZ, 0x1f, R77 ;  /* 0x0000001fff147819 */ /* 0x000fe2000001144d */
[----:B------:R-:W-:Y:S01]  /*45f0*/  IMAD.X R67, R46, 0x1, R25, P5 ;  /* 0x000000012e437824 */ /* 0x000fe200028e0619 */
[-C--:B------:R-:W-:Y:S02]  /*4600*/  IADD3 R6, P6, R77, R24.reuse, RZ ;  /* 0x000000184d067210 */ /* 0x080fe40007fde0ff */
[----:B------:R-:W-:Y:S02]  /*4610*/  R2UR UR55, R50 ;  /* 0x00000000323772ca */ /* 0x000fe400000e0000 */
[----:B------:R-:W-:Y:S01]  /*4620*/  SHF.R.S32.HI R50, RZ, 0x1f, R87 ;  /* 0x0000001fff327819 */ /* 0x000fe20000011457 */
[----:B------:R-:W-:Y:S01]  /*4630*/  IMAD.X R61, R20, 0x1, R25, P6 ;  /* 0x00000001143d7824 */ /* 0x000fe200030e0619 */
[----:B------:R-:W-:-:S02]  /*4640*/  IADD3 R16, P5, R87, R24, RZ ;  /* 0x0000001857107210 */ /* 0x000fc40007fbe0ff */
[----:B------:R-:W-:Y:S02]  /*4650*/  SHF.R.S32.HI R44, RZ, 0x1f, R81 ;  /* 0x0000001fff2c7819 */ /* 0x000fe40000011451 */
[-C--:B------:R-:W-:Y:S01]  /*4660*/  IADD3 R10, P6, R81, R24.reuse, RZ ;  /* 0x00000018510a7210 */ /* 0x080fe20007fde0ff */
[----:B------:R-:W-:Y:S01]  /*4670*/  IMAD.X R71, R50, 0x1, R25, P5 ;  /* 0x0000000132477824 */ /* 0x000fe200028e0619 */
[----:B------:R-:W-:Y:S02]  /*4680*/  SHF.R.S32.HI R54, RZ, 0x1f, R91 ;  /* 0x0000001fff367819 */ /* 0x000fe4000001145b */
        /* <DEDUP_REMOVED lines=20> */
[----:B------:R-:W-:Y:S01]  /*47d0*/  SHF.R.S32.HI R62, RZ, 0x1f, R97 ;  /* 0x0000001fff3e7819 */ /* 0x000fe20000011461 */
[----:B------:R-:W-:Y:S01]  /*47e0*/  IMAD R103, R39, UR4, RZ ;  /* 0x0000000427677c24 */ /* 0x000fe2000f8e02ff */
[----:B------:R-:W-:Y:S01]  /*47f0*/  IADD3 R58, P6, R97, R24, RZ ;  /* 0x00000018613a7210 */ /* 0x000fe20007fde0ff */
[----:B------:R-:W-:Y:S01]  /*4800*/  IMAD.X R87, R68, 0x1, R25, P5 ;  /* 0x0000000144577824 */ /* 0x000fe200028e0619 */
[----:B------:R-:W-:-:S02]  /*4810*/  SHF.R.S32.HI R90, RZ, 0x1f, R55 ;  /* 0x0000001fff5a7819 */ /* 0x000fc40000011437 */
[-C--:B------:R-:W-:Y:S01]  /*4820*/  IADD3 R68, P5, R55, R24.reuse, RZ ;  /* 0x0000001837447210 */ /* 0x080fe20007fbe0ff */
[----:B------:R-:W-:Y:S01]  /*4830*/  IMAD.X R81, R62, 0x1, R25, P6 ;  /* 0x000000013e517824 */ /* 0x000fe200030e0619 */
[-C--:B------:R-:W-:Y:S01]  /*4840*/  IADD3 R72, P0, R49, R24.reuse, RZ ;  /* 0x0000001831487210 */ /* 0x080fe20007f1e0ff */
[----:B------:R-:W-:Y:S01]  /*4850*/  IMAD R55, R42, UR4, RZ ;  /* 0x000000042a377c24 */ /* 0x000fe2000f8e02ff */
[----:B------:R-:W-:Y:S01]  /*4860*/  SHF.R.S32.HI R66, RZ, 0x1f, R101 ;  /* 0x0000001fff427819 */ /* 0x000fe20000011465 */
[----:B------:R-:W-:Y:S01]  /*4870*/  IMAD.X R90, R90, 0x1, R25, P5 ;  /* 0x000000015a5a7824 */ /* 0x000fe200028e0619 */
[-C--:B------:R-:W-:Y:S02]  /*4880*/  IADD3 R62, P6, R101, R24.reuse, RZ ;  /* 0x00000018653e7210 */ /* 0x080fe40007fde0ff */
[----:B------:R-:W-:Y:S02]  /*4890*/  R2UR UR57, R72 ;  /* 0x00000000483972ca */ /* 0x000fe400000e0000 */
[----:B------:R-:W-:Y:S01]  /*48a0*/  SHF.R.S32.HI R92, RZ, 0x1f, R109 ;  /* 0x0000001fff5c7819 */ /* 0x000fe2000001146d */
[----:B------:R-:W-:Y:S01]  /*48b0*/  IMAD.X R85, R66, 0x1, R25, P6 ;  /* 0x0000000142557824 */ /* 0x000fe200030e0619 */
[----:B------:R-:W-:Y:S01]  /*48c0*/  IADD3 R72, P5, R109, R24, RZ ;  /* 0x000000186d487210 */ /* 0x000fe20007fbe0ff */
[----:B------:R-:W-:Y:S01]  /*48d0*/  IMAD R109, R36, UR4, RZ ;  /* 0x00000004246d7c24 */ /* 0x000fe2000f8e02ff */
[----:B------:R-:W-:-:S02]  /*48e0*/  SHF.R.S32.HI R70, RZ, 0x1f, R105 ;  /* 0x0000001fff467819 */ /* 0x000fc40000011469 */
[-C--:B------:R-:W-:Y:S01]  /*48f0*/  IADD3 R66, P6, R105, R24.reuse, RZ ;  /* 0x0000001869427210 */ /* 0x080fe20007fde0ff */
[----:B------:R-:W-:Y:S01]  /*4900*/  IMAD.X R92, R92, 0x1, R25, P5 ;  /* 0x000000015c5c7824 */ /* 0x000fe200028e0619 */
[----:B------:R-:W-:Y:S01]  /*4910*/  SHF.R.S32.HI R94, RZ, 0x1f, R113 ;  /* 0x0000001fff5e7819 */ /* 0x000fe20000011471 */
[----:B------:R-:W-:Y:S01]  /*4920*/  IMAD R105, R41, UR4, RZ ;  /* 0x0000000429697c24 */ /* 0x000fe2000f8e02ff */
[-C--:B------:R-:W-:Y:S01]  /*4930*/  IADD3 R76, P5, R113, R24.reuse, RZ ;  /* 0x00000018714c7210 */ /* 0x080fe20007fbe0ff */
[----:B------:R-:W-:Y:S01]  /*4940*/  IMAD.X R89, R70, 0x1, R25, P6 ;  /* 0x0000000146597824 */ /* 0x000fe200030e0619 */
[----:B------:R-:W-:Y:S01]  /*4950*/  SHF.R.S32.HI R74, RZ, 0x1f, R107 ;  /* 0x0000001fff4a7819 */ /* 0x000fe2000001146b */
[----:B------:R-:W-:Y:S01]  /*4960*/  IMAD.U32 R113, RZ, RZ, UR24 ;  /* 0x00000018ff717e24 */ /* 0x000fe2000f8e00ff */
[-C--:B------:R-:W-:Y:S01]  /*4970*/  IADD3 R70, P6, R107, R24.reuse, RZ ;  /* 0x000000186b467210 */ /* 0x080fe20007fde0ff */
[----:B------:R-:W-:Y:S01]  /*4980*/  IMAD.X R94, R94, 0x1, R25, P5 ;  /* 0x000000015e5e7824 */ /* 0x000fe200028e0619 */
[----:B------:R-:W-:Y:S01]  /*4990*/  SHF.R.S32.HI R96, RZ, 0x1f, R117 ;  /* 0x0000001fff607819 */ /* 0x000fe20000011475 */
[----:B------:R-:W-:Y:S01]  /*49a0*/  IMAD R107, R34, UR4, RZ ;  /* 0x00000004226b7c24 */ /* 0x000fe2000f8e02ff */
[-C--:B------:R-:W-:Y:S01]  /*49b0*/  IADD3 R80, P5, R117, R24.reuse, RZ ;  /* 0x0000001875507210 */ /* 0x080fe20007fbe0ff */
[----:B------:R-:W-:Y:S01]  /*49c0*/  IMAD.X R91, R74, 0x1, R25, P6 ;  /* 0x000000014a5b7824 */ /* 0x000fe200030e0619 */
[----:B------:R-:W-:Y:S01]  /*49d0*/  SHF.R.S32.HI R44, RZ, 0x1f, R111 ;  /* 0x0000001fff2c7819 */ /* 0x000fe2000001146f */
[----:B------:R-:W-:Y:S01]  /*49e0*/  STL [R1], R113 ;  /* 0x0000007101007387 */ /* 0x000fe20000100800 */
[-C--:B------:R-:W-:Y:S01]  /*49f0*/  IADD3 R74, P6, R111, R24.reuse, RZ ;  /* 0x000000186f4a7210 */ /* 0x080fe20007fde0ff */
[----:B------:R-:W-:Y:S01]  /*4a00*/  IMAD.X R96, R96, 0x1, R25, P5 ;  /* 0x0000000160607824 */ /* 0x000fe200028e0619 */
[----:B------:R-:W-:Y:S01]  /*4a10*/  SHF.R.S32.HI R98, RZ, 0x1f, R121 ;  /* 0x0000001fff627819 */ /* 0x000fe20000011479 */
[----:B------:R-:W-:Y:S01]  /*4a20*/  IMAD R111, R132, UR20, RZ ;  /* 0x00000014846f7c24 */ /* 0x000fe2000f8e02ff */
        /* <DEDUP_REMOVED lines=39> */
[-C--:B------:R-:W-:Y:S02]  /*4ca0*/  IADD3 R44, P6, R53, R24.reuse, RZ ;  /* 0x00000018352c7210 */ /* 0x080fe40007fde0ff */
[----:B------:R-:W-:Y:S01]  /*4cb0*/  SHF.R.S32.HI R196, RZ, 0x1f, R27 ;  /* 0x0000001fffc47819 */ /* 0x000fe2000001141b */
[----:B------:R-:W-:Y:S01]  /*4cc0*/  IMAD.X R194, R194, 0x1, R25, P5 ;  /* 0x00000001c2c27824 */ /* 0x000fe200028e0619 */
[----:B------:R-:W-:Y:S01]  /*4cd0*/  IADD3 R197, P5, R27, R24, RZ ;  /* 0x000000181bc57210 */ /* 0x000fe20007fbe0ff */
[----:B------:R-:W-:Y:S01]  /*4ce0*/  IMAD R27, R38, UR4, RZ ;  /* 0x00000004261b7c24 */ /* 0x000fe2000f8e02ff */
[----:B------:R-:W-:-:S02]  /*4cf0*/  R2UR UR53, R44 ;  /* 0x000000002c3572ca */ /* 0x000fc400000e0000 */
[----:B------:R-:W-:Y:S01]  /*4d00*/  SHF.R.S32.HI R44, RZ, 0x1f, R43 ;  /* 0x0000001fff2c7819 */ /* 0x000fe2000001142b */
[----:B------:R-:W-:Y:S01]  /*4d10*/  IMAD.X R196, R196, 0x1, R25, P5 ;  /* 0x00000001c4c47824 */ /* 0x000fe200028e0619 */
[----:B------:R-:W-:Y:S02]  /*4d20*/  SHF.R.S32.HI R198, RZ, 0x1f, R199 ;  /* 0x0000001fffc67819 */ /* 0x000fe400000114c7 */
[-C--:B------:R-:W-:Y:S01]  /*4d30*/  IADD3 R199, P5, R199, R24.reuse, RZ ;  /* 0x00000018c7c77210 */ /* 0x080fe20007fbe0ff */
[----:B------:R-:W-:Y:S01]  /*4d40*/  IMAD.X R44, R44, 0x1, R25, P1 ;  /* 0x000000012c2c7824 */ /* 0x000fe200008e0619 */
[----:B------:R-:W-:Y:S01]  /*4d50*/  SHF.R.S32.HI R26, RZ, 0x1f, R49 ;  /* 0x0000001fff1a7819 */ /* 0x000fe20000011431 */
[----:B------:R-:W-:Y:S01]  /*4d60*/  IMAD R49, R30, UR4, RZ ;  /* 0x000000041e317c24 */ /* 0x000fe2000f8e02ff */
[----:B------:R-:W-:Y:S01]  /*4d70*/  SHF.R.S32.HI R42, RZ, 0x1f, R51 ;  /* 0x0000001fff2a7819 */ /* 0x000fe20000011433 */
[--C-:B------:R-:W-:Y:S01]  /*4d80*/  IMAD.X R198, R198, 0x1, R25.reuse, P5 ;  /* 0x00000001c6c67824 */ /* 0x100fe200028e0619 */
[-C--:B------:R-:W-:Y:S01]  /*4d90*/  IADD3 R38, P1, R55, R24.reuse, RZ ;  /* 0x0000001837267210 */ /* 0x080fe20007f3e0ff */
[----:B------:R-:W-:Y:S01]  /*4da0*/  IMAD.X R43, R26, 0x1, R25, P0 ;  /* 0x000000011a2b7824 */ /* 0x000fe200000e0619 */
[----:B------:R-:W-:Y:S01]  /*4db0*/  SHF.R.S32.HI R200, RZ, 0x1f, R201 ;  /* 0x0000001fffc87819 */ /* 0x000fe200000114c9 */
[----:B------:R-:W-:Y:S01]  /*4dc0*/  IMAD.X R42, R42, 0x1, R25, P4 ;  /* 0x000000012a2a7824 */ /* 0x000fe200020e0619 */
[----:B------:R-:W-:Y:S01]  /*4dd0*/  IADD3 R201, P5, R201, R24, RZ ;  /* 0x00000018c9c97210 */ /* 0x000fe20007fbe0ff */
[----:B------:R-:W-:Y:S01]  /*4de0*/  IMAD R51, R33, UR4, RZ ;  /* 0x0000000421337c24 */ /* 0x000fe2000f8e02ff */
[----:B------:R-:W-:-:S02]  /*4df0*/  R2UR UR51, R38 ;  /* 0x00000000263372ca */ /* 0x000fc400000e0000 */
[-C--:B------:R-:W-:Y:S01]  /*4e00*/  IADD3 R26, P4, R105, R24.reuse, RZ ;  /* 0x00000018691a7210 */ /* 0x080fe20007f9e0ff */
[----:B------:R-:W-:Y:S01]  /*4e10*/  IMAD.X R200, R200, 0x1, R25, P5 ;  /* 0x00000001c8c87824 */ /* 0x000fe200028e0619 */
[----:B------:R-:W-:Y:S02]  /*4e20*/  SHF.R.S32.HI R38, RZ, 0x1f, R53 ;  /* 0x0000001fff267819 */ /* 0x000fe40000011435 */
[----:B------:R-:W-:Y:S02]  /*4e30*/  CS2R R52, SRZ ;  /* 0x0000000000347805 */ /* 0x000fe4000001ff00 */
[----:B------:R-:W-:Y:S02]  /*4e40*/  R2UR UR49, R26 ;  /* 0x000000001a3172ca */ /* 0x000fe400000e0000 */
[----:B------:R-:W-:Y:S01]  /*4e50*/  IADD3 R39, P5, R27, R24, RZ ;  /* 0x000000181b277210 */ /* 0x000fe20007fbe0ff */
[----:B------:R-:W-:Y:S01]  /*4e60*/  IMAD.X R38, R38, 0x1, R25, P6 ;  /* 0x0000000126267824 */ /* 0x000fe200030e0619 */
[----:B------:R-:W-:Y:S01]  /*4e70*/  SHF.R.S32.HI R26, RZ, 0x1f, R45 ;  /* 0x0000001fff1a7819 */ /* 0x000fe2000001142d */
[----:B------:R-:W-:Y:S01]  /*4e80*/  IMAD R45, R35, UR4, RZ ;  /* 0x00000004232d7c24 */ /* 0x000fe2000f8e02ff */
[----:B------:R-:W-:-:S02]  /*4e90*/  SHF.R.S32.HI R36, RZ, 0x1f, R27 ;  /* 0x0000001fff247819 */ /* 0x000fc4000001141b */
[-C--:B------:R-:W-:Y:S01]  /*4ea0*/  IADD3 R27, P6, R107, R24.reuse, RZ ;  /* 0x000000186b1b7210 */ /* 0x080fe20007fde0ff */
[--C-:B------:R-:W-:Y:S01]  /*4eb0*/  IMAD.X R41, R26, 0x1, R25.reuse, P3 ;  /* 0x000000011a297824 */ /* 0x100fe200018e0619 */
[-C--:B------:R-:W-:Y:S01]  /*4ec0*/  IADD3 R28, P0, R103, R24.reuse, RZ ;  /* 0x00000018671c7210 */ /* 0x080fe20007f1e0ff */
[----:B------:R-:W-:Y:S01]  /*4ed0*/  IMAD.X R36, R36, 0x1, R25, P5 ;  /* 0x0000000124247824 */ /* 0x000fe200028e0619 */
[----:B------:R-:W-:Y:S01]  /*4ee0*/  R2UR UR46, R27 ;  /* 0x000000001b2e72ca */ /* 0x000fe200000e0000 */
[----:B------:R-:W-:Y:S01]  /*4ef0*/  IMAD R27, R32, UR4, RZ ;  /* 0x00000004201b7c24 */ /* 0x000fe2000f8e02ff */
[----:B------:R-:W-:Y:S02]  /*4f00*/  SHF.R.S32.HI R34, RZ, 0x1f, R103 ;  /* 0x0000001fff227819 */ /* 0x000fe40000011467 */
[----:B------:R-:W-:Y:S02]  /*4f10*/  IADD3 R30, P3, R49, R24, RZ ;  /* 0x00000018311e7210 */ /* 0x000fe40007f7e0ff */
[----:B------:R-:W-:Y:S01]  /*4f20*/  R2UR UR50, R28 ;  /* 0x000000001c3272ca */ /* 0x000fe200000e0000 */
[----:B------:R-:W-:Y:S01]  /*4f30*/  IMAD.X R34, R34, 0x1, R25, P0 ;  /* 0x0000000122227824 */ /* 0x000fe200000e0619 */
[----:B------:R-:W-:-:S02]  /*4f40*/  R2UR UR48, R30 ;  /* 0x000000001e3072ca */ /* 0x000fc400000e0000 */
[-C--:B------:R-:W-:Y:S02]  /*4f50*/  IADD3 R30, P0, R27, R24.reuse, RZ ;  /* 0x000000181b1e7210 */ /* 0x080fe40007f1e0ff */
[----:B------:R-:W-:Y:S01]  /*4f60*/  SHF.R.S32.HI R28, RZ, 0x1f, R47 ;  /* 0x0000001fff1c7819 */ /* 0x000fe2000001142f */
[----:B------:R-:W-:Y:S01]  /*4f70*/  IMAD R47, R40, UR4, RZ ;  /* 0x00000004282f7c24 */ /* 0x000fe2000f8e02ff */
[----:B------:R-:W-:Y:S01]  /*4f80*/  R2UR UR43, R30 ;  /* 0x000000001e2b72ca */ /* 0x000fe200000e0000 */
[----:B------:R-:W-:Y:S01]  /*4f90*/  ULDC UR4, c[0x0][0x234] ;  /* 0x00008d0000047ab9 */ /* 0x000fe20000000800 */
[----:B------:R-:W-:Y:S01]  /*4fa0*/  SHF.R.S32.HI R30, RZ, 0x1f, R107 ;  /* 0x0000001fff1e7819 */ /* 0x000fe2000001146b */
[----:B------:R-:W-:Y:S01]  /*4fb0*/  IMAD R3, R3, UR4, RZ ;  /* 0x0000000403037c24 */ /* 0x000fe2000f8e02ff */
[----:B------:R-:W-:Y:S01]  /*4fc0*/  LEA.HI R107, R133, 0x4e, RZ, 0x1a ;  /* 0x0000004e856b7811 */ /* 0x000fe200078fd0ff */
[----:B------:R-:W-:Y:S01]  /*4fd0*/  USHF.R.S32.HI UR4, URZ, 0x1f, UR61 ;  /* 0x0000001f3f047899 */ /* 0x000fe2000801143d */
[----:B------:R-:W-:Y:S01]  /*4fe0*/  R2UR UR52, R39 ;  /* 0x00000000273472ca */ /* 0x000fe200000e0000 */
[----:B------:R-:W-:Y:S01]  /*4ff0*/  IMAD.X R39, R28, 0x1, R25, P2 ;  /* 0x000000011c277824 */ /* 0x000fe200010e0619 */
[-C--:B------:R-:W-:Y:S01]  /*5000*/  IADD3 R28, P2, R51, R24.reuse, RZ ;  /* 0x00000018331c7210 */ /* 0x080fe20007f5e0ff */
[----:B------:R-:W-:Y:S01]  /*5010*/  IMAD R111, R107, UR29, RZ ;  /* 0x0000001d6b6f7c24 */ /* 0x000fe2000f8e02ff */
[-C--:B------:R-:W-:Y:S01]  /*5020*/  IADD3 R26, P5, R109, R24.reuse, RZ ;  /* 0x000000186d1a7210 */ /* 0x080fe20007fbe0ff */
[----:B------:R-:W-:Y:S01]  /*5030*/  IMAD R107, R129, UR29, RZ ;  /* 0x0000001d816b7c24 */ /* 0x000fe2000f8e02ff */
[----:B------:R-:W-:Y:S01]  /*5040*/  R2UR UR47, R28 ;  /* 0x000000001c2f72ca */ /* 0x000fe200000e0000 */
[----:B------:R-:W-:Y:S01]  /*5050*/  IMAD R107, R126, UR29, RZ ;  /* 0x0000001d7e6b7c24 */ /* 0x000fe2000f8e02ff */
[----:B------:R-:W-:Y:S01]  /*5060*/  SHF.R.S32.HI R28, RZ, 0x1f, R105 ;  /* 0x0000001fff1c7819 */ /* 0x000fe20000011469 */
[----:B------:R-:W-:Y:S01]  /*5070*/  IMAD R107, R210, UR29, RZ ;  /* 0x0000001dd26b7c24 */ /* 0x000fe2000f8e02ff */
[----:B------:R-:W-:Y:S01]  /*5080*/  SHF.R.S32.HI R46, RZ, 0x1f, R27 ;  /* 0x0000001fff2e7819 */ /* 0x000fe2000001141b */
[----:B------:R-:W-:Y:S01]  /*5090*/  IMAD R107, R213, UR29, RZ ;  /* 0x0000001dd56b7c24 */ /* 0x000fe2000f8e02ff */
[----:B------:R-:W-:Y:S01]  /*50a0*/  R2UR UR45, R26 ;  /* 0x000000001a2d72ca */ /* 0x000fe200000e0000 */
[----:B------:R-:W-:Y:S01]  /*50b0*/  IMAD R107, R216, UR29, RZ ;  /* 0x0000001dd86b7c24 */ /* 0x000fe2000f8e02ff */
[----:B------:R-:W-:Y:S01]  /*50c0*/  SHF.R.S32.HI R26, RZ, 0x1f, R55 ;  /* 0x0000001fff1a7819 */ /* 0x000fe20000011437 */
[----:B------:R-:W-:Y:S01]  /*50d0*/  IMAD R107, R219, UR29, RZ ;  /* 0x0000001ddb6b7c24 */ /* 0x000fe2000f8e02ff */
[----:B------:R-:W-:Y:S01]  /*50e0*/  SHF.R.S32.HI R32, RZ, 0x1f, R49 ;  /* 0x0000001fff207819 */ /* 0x000fe20000011431 */
[----:B------:R-:W-:Y:S01]  /*50f0*/  IMAD R107, R222, UR29, RZ ;  /* 0x0000001dde6b7c24 */ /* 0x000fe2000f8e02ff */
[----:B------:R-:W-:Y:S01]  /*5100*/  LOP3.LUT R105, R133, 0x7f, RZ, 0xc0, !PT ;  /* 0x0000007f85697812 */ /* 0x000fe200078ec0ff */
[----:B------:R-:W-:Y:S01]  /*5110*/  IMAD R107, R225, UR29, RZ ;  /* 0x0000001de16b7c24 */ /* 0x000fe2000f8e02ff */
[----:B------:R-:W-:Y:S01]  /*5120*/  SHF.R.S32.HI R48, RZ, 0x1f, R45 ;  /* 0x0000001fff307819 */ /* 0x000fe2000001142d */
[--C-:B------:R-:W-:Y:S01]  /*5130*/  IMAD.X R33, R28, 0x1, R25.reuse, P4 ;  /* 0x000000011c217824 */ /* 0x100fe200020e0619 */
[-C--:B------:R-:W-:Y:S01]  /*5140*/  IADD3 R28, P4, R45, R24.reuse, RZ ;  /* 0x000000182d1c7210 */ /* 0x080fe20007f9e0ff */
[--C-:B------:R-:W-:Y:S01]  /*5150*/  IMAD.X R27, R46, 0x1, R25.reuse, P0 ;  /* 0x000000012e1b7824 */ /* 0x100fe200000e0619 */
[----:B------:R0:W-:Y:S01]  /*5160*/  STL [R1+0xc], R107 ;  /* 0x00000c6b01007387 */ /* 0x0001e20000100800 */
[----:B------:R-:W-:Y:S01]  /*5170*/  IADD3 R82, P0, R3, UR16, RZ ;  /* 0x0000001003527c10 */ /* 0x000fe2000ff1e0ff */
[--C-:B------:R-:W-:Y:S01]  /*5180*/  IMAD.X R35, R26, 0x1, R25.reuse, P1 ;  /* 0x000000011a237824 */ /* 0x100fe200008e0619 */
[----:B------:R-:W-:Y:S01]  /*5190*/  R2UR UR42, R28 ;  /* 0x000000001c2a72ca */ /* 0x000fe200000e0000 */
[----:B------:R-:W-:Y:S01]  /*51a0*/  IMAD.X R32, R32, 0x1, R25, P3 ;  /* 0x0000000120207824 */ /* 0x000fe200018e0619 */
[----:B------:R-:W-:Y:S01]  /*51b0*/  SHF.R.S32.HI R28, RZ, 0x1f, R109 ;  /* 0x0000001fff1c7819 */ /* 0x000fe2000001146d */
[----:B------:R-:W-:Y:S01]  /*51c0*/  IMAD R109, R131, UR21, RZ ;  /* 0x00000015836d7c24 */ /* 0x000fe2000f8e02ff */
[-C--:B------:R-:W-:Y:S01]  /*51d0*/  IADD3 R26, P3, R47, R24.reuse, RZ ;  /* 0x000000182f1a7210 */ /* 0x080fe20007f7e0ff */
[----:B------:R-:W-:Y:S01]  /*51e0*/  IMAD R109, R106, UR23, RZ ;  /* 0x000000176a6d7c24 */ /* 0x000fe2000f8e02ff */
[----:B------:R-:W-:Y:S01]  /*51f0*/  LEA.HI.X.SX32 R103, R3, UR17, 0x1, P0 ;  /* 0x0000001103677c11 */ /* 0x000fe200080f0eff */
[----:B0-----:R-:W-:Y:S01]  /*5200*/  IMAD R107, R228, UR29, RZ ;  /* 0x0000001de46b7c24 */ /* 0x001fe2000f8e02ff */
[----:B------:R-:W-:Y:S01]  /*5210*/  IADD3 R40, P1, R29, R24, RZ ;  /* 0x000000181d287210 */ /* 0x000fe20007f3e0ff */
[----:B------:R-:W-:Y:S01]  /*5220*/  IMAD R107, R231, UR29, RZ ;  /* 0x0000001de76b7c24 */ /* 0x000fe2000f8e02ff */
[----:B------:R-:W-:Y:S01]  /*5230*/  R2UR UR39, R26 ;  /* 0x000000001a2772ca */ /* 0x000fe200000e0000 */
        /* <DEDUP_REMOVED lines=9> */
[----:B------:R-:W-:Y:S01]  /*52d0*/  ULEA.HI UR61, UR4, UR61, URZ, 0x7 ;  /* 0x0000003d043d7291 */ /* 0x000fe2000f8f383f */
[----:B------:R-:W-:Y:S01]  /*52e0*/  IMAD R107, R247, UR29, RZ ;  /* 0x0000001df76b7c24 */ /* 0x000fe2000f8e02ff */
[----:B------:R-:W-:Y:S01]  /*52f0*/  SHF.R.S32.HI R202, RZ, 0x1f, R203 ;  /* 0x0000001fffca7819 */ /* 0x000fe200000114cb */
[----:B------:R-:W-:Y:S01]  /*5300*/  IMAD R107, R250, UR29, RZ ;  /* 0x0000001dfa6b7c24 */ /* 0x000fe2000f8e02ff */
[----:B------:R-:W-:Y:S01]  /*5310*/  UMOV UR16, URZ ;  /* 0x0000003f00107c82 */ /* 0x000fe20008000000 */
[----:B------:R-:W-:Y:S01]  /*5320*/  IMAD R107, R124, UR29, RZ ;  /* 0x0000001d7c6b7c24 */ /* 0x000fe2000f8e02ff */
[----:B------:R-:W-:Y:S01]  /*5330*/  USHF.L.U32 UR4, UR19, 0x7, URZ ;  /* 0x0000000713047899 */ /* 0x000fe2000800063f */
[----:B------:R-:W-:Y:S01]  /*5340*/  IMAD R107, R118, UR29, RZ ;  /* 0x0000001d766b7c24 */ /* 0x000fe2000f8e02ff */
[----:B------:R-:W-:Y:S01]  /*5350*/  UIADD3.X UR22, UR16, 0x40000040, URZ, UP1, !UPT ;  /* 0x4000004010167890 */ /* 0x000fe20008ffe43f */
[----:B------:R-:W-:Y:S01]  /*5360*/  IMAD R107, R112, UR29, RZ ;  /* 0x0000001d706b7c24 */ /* 0x000fe2000f8e02ff */
[----:B------:R-:W-:Y:S01]  /*5370*/  LOP3.LUT R107, R108, 0x70, RZ, 0xc0, !PT ;  /* 0x000000706c6b7812 */ /* 0x000fe200078ec0ff */
[----:B------:R-:W-:Y:S01]  /*5380*/  IMAD R109, R128, UR29, RZ ;  /* 0x0000001d806d7c24 */ /* 0x000fe2000f8e02ff */
[----:B------:R-:W-:Y:S01]  /*5390*/  UMOV UR17, URZ ;  /* 0x0000003f00117c82 */ /* 0x000fe20008000000 */
[----:B------:R-:W-:Y:S01]  /*53a0*/  IMAD R109, R0, UR29, RZ ;  /* 0x0000001d006d7c24 */ /* 0x000fe2000f8e02ff */
[----:B------:R-:W-:Y:S01]  /*53b0*/  R2UR UR38, R44 ;  /* 0x000000002c2672ca */ /* 0x000fe200000e0000 */
[----:B------:R0:W-:Y:S01]  /*53c0*/  STL [R1+0x10], R107 ;  /* 0x0000106b01007387 */ /* 0x0001e20000100800 */
[----:B------:R-:W-:Y:S01]  /*53d0*/  IMAD.SHL.U32 R3, R133, 0x80, RZ ;  /* 0x0000008085037824 */ /* 0x000fe200078e00ff */
[----:B------:R-:W-:Y:S01]  /*53e0*/  R2UR UR37, R43 ;  /* 0x000000002b2572ca */ /* 0x000fe200000e0000 */
[----:B------:R-:W-:Y:S01]  /*53f0*/  IMAD R109, R211, UR29, RZ ;  /* 0x0000001dd36d7c24 */ /* 0x000fe2000f8e02ff */
[----:B------:R-:W-:Y:S01]  /*5400*/  R2UR UR36, R42 ;  /* 0x000000002a2472ca */ /* 0x000fe200000e0000 */
[----:B------:R-:W-:Y:S01]  /*5410*/  IMAD R109, R214, UR29, RZ ;  /* 0x0000001dd66d7c24 */ /* 0x000fe2000f8e02ff */
[----:B------:R-:W-:Y:S01]  /*5420*/  LOP3.LUT R3, R3, 0x1f80, RZ, 0xc0, !PT ;  /* 0x00001f8003037812 */ /* 0x000fe200078ec0ff */
[----:B------:R-:W-:Y:S01]  /*5430*/  IMAD R109, R217, UR29, RZ ;  /* 0x0000001dd96d7c24 */ /* 0x000fe2000f8e02ff */
[----:B------:R-:W-:Y:S01]  /*5440*/  R2UR UR35, R41 ;  /* 0x00000000292372ca */ /* 0x000fe200000e0000 */
[----:B------:R-:W-:Y:S01]  /*5450*/  IMAD R111, R127, UR29, RZ ;  /* 0x0000001d7f6f7c24 */ /* 0x000fe2000f8e02ff */
[----:B------:R-:W-:Y:S01]  /*5460*/  LOP3.LUT R3, R3, 0x70, R108, 0xf8, !PT ;  /* 0x0000007003037812 */ /* 0x000fe200078ef86c */
[----:B------:R-:W-:Y:S01]  /*5470*/  IMAD R109, R220, UR29, RZ ;  /* 0x0000001ddc6d7c24 */ /* 0x000fe2000f8e02ff */
[----:B------:R-:W-:Y:S01]  /*5480*/  R2UR UR34, R39 ;  /* 0x00000000272272ca */ /* 0x000fe200000e0000 */
[----:B------:R-:W-:Y:S01]  /*5490*/  IMAD R111, R209, UR29, RZ ;  /* 0x0000001dd16f7c24 */ /* 0x000fe2000f8e02ff */
[----:B------:R-:W-:Y:S01]  /*54a0*/  LOP3.LUT R3, R3, R0, RZ, 0xfc, !PT ;  /* 0x0000000003037212 */ /* 0x000fe200078efcff */
[----:B------:R-:W-:Y:S01]  /*54b0*/  IMAD R109, R223, UR29, RZ ;  /* 0x0000001ddf6d7c24 */ /* 0x000fe2000f8e02ff */
[----:B------:R-:W-:Y:S01]  /*54c0*/  R2UR UR33, R38 ;  /* 0x00000000262172ca */ /* 0x000fe200000e0000 */
        /* <DEDUP_REMOVED lines=13> */
[----:B------:R-:W-:Y:S01]  /*55a0*/  CS2R R32, SRZ ;  /* 0x0000000000207805 */ /* 0x000fe2000001ff00 */
[----:B------:R-:W-:Y:S01]  /*55b0*/  IMAD R109, R236, UR29, RZ ;  /* 0x0000001dec6d7c24 */ /* 0x000fe2000f8e02ff */
[----:B------:R-:W-:Y:S01]  /*55c0*/  CS2R R34, SRZ ;  /* 0x0000000000227805 */ /* 0x000fe2000001ff00 */
[--C-:B------:R-:W-:Y:S01]  /*55d0*/  IMAD.X R31, R26, 0x1, R25.reuse, P2 ;  /* 0x000000011a1f7824 */ /* 0x100fe200010e0619 */
[-C--:B------:R-:W-:Y:S01]  /*55e0*/  IADD3 R203, P2, R203, R24.reuse, RZ ;  /* 0x00000018cbcb7210 */ /* 0x080fe20007f5e0ff */
[--C-:B------:R-:W-:Y:S01]  /*55f0*/  IMAD.X R30, R30, 0x1, R25.reuse, P6 ;  /* 0x000000011e1e7824 */ /* 0x100fe200030e0619 */
[----:B------:R-:W-:Y:S01]  /*5600*/  IADD3 R205, P6, R37, R24, RZ ;  /* 0x0000001825cd7210 */ /* 0x000fe20007fde0ff */
[----:B------:R-:W-:Y:S01]  /*5610*/  IMAD R106, R105, UR19, RZ ;  /* 0x00000013696a7c24 */ /* 0x000fe2000f8e02ff */
[----:B------:R-:W-:Y:S01]  /*5620*/  UIADD3 UR19, UP0, UR28, 0x2, URZ ;  /* 0x000000021c137890 */ /* 0x000fe2000ff1e03f */
[----:B------:R-:W-:Y:S01]  /*5630*/  IMAD R111, R224, UR29, RZ ;  /* 0x0000001de06f7c24 */ /* 0x000fe2000f8e02ff */
[----:B------:R-:W-:Y:S01]  /*5640*/  LEA.HI.X.SX32 R204, R37, R25, 0x1, P6 ;  /* 0x0000001925cc7211 */ /* 0x000fe200030f0eff */
[----:B------:R-:W-:Y:S01]  /*5650*/  IMAD R109, R239, UR29, RZ ;  /* 0x0000001def6d7c24 */ /* 0x000fe2000f8e02ff */
[----:B------:R-:W-:Y:S01]  /*5660*/  R2UR UR11, R31 ;  /* 0x000000001f0b72ca */ /* 0x000fe200000e0000 */
[--C-:B------:R-:W-:Y:S01]  /*5670*/  IMAD.X R29, R28, 0x1, R25.reuse, P5 ;  /* 0x000000011c1d7824 */ /* 0x100fe200028e0619 */
[----:B------:R-:W-:Y:S01]  /*5680*/  R2UR UR10, R30 ;  /* 0x000000001e0a72ca */ /* 0x000fe200000e0000 */
[----:B------:R-:W-:Y:S01]  /*5690*/  IMAD R111, R227, UR29, RZ ;  /* 0x0000001de36f7c24 */ /* 0x000fe2000f8e02ff */
[----:B------:R-:W-:Y:S01]  /*56a0*/  UIADD3.X UR17, UR17, 0x40000040, URZ, UP0, !UPT ;  /* 0x4000004011117890 */ /* 0x000fe200087fe43f */
[----:B------:R-:W-:Y:S01]  /*56b0*/  IMAD R109, R241, UR29, RZ ;  /* 0x0000001df16d7c24 */ /* 0x000fe2000f8e02ff */
[----:B------:R-:W-:Y:S01]  /*56c0*/  R2UR UR9, R29 ;  /* 0x000000001d0972ca */ /* 0x000fe200000e0000 */
[--C-:B------:R-:W-:Y:S01]  /*56d0*/  IMAD.X R28, R40, 0x1, R25.reuse, P1 ;  /* 0x00000001281c7824 */ /* 0x100fe200008e0619 */
[----:B------:R-:W-:Y:S01]  /*56e0*/  CS2R R30, SRZ ;  /* 0x00000000001e7805 */ /* 0x000fe2000001ff00 */
[--C-:B------:R-:W-:Y:S01]  /*56f0*/  IMAD.X R26, R48, 0x1, R25.reuse, P4 ;  /* 0x00000001301a7824 */ /* 0x100fe200020e0619 */
[----:B------:R-:W-:Y:S01]  /*5700*/  CS2R R36, SRZ ;  /* 0x0000000000247805 */ /* 0x000fe2000001ff00 */
[--C-:B------:R-:W-:Y:S01]  /*5710*/  IMAD.X R24, R50, 0x1, R25.reuse, P3 ;  /* 0x0000000132187824 */ /* 0x100fe200018e0619 */
        /* <DEDUP_REMOVED lines=21> */
[----:B------:R-:W-:Y:S01]  /*5870*/  IMAD.X R202, R202, 0x1, R25, P2 ;  /* 0x00000001caca7824 */ /* 0x000fe200010e0619 */
[----:B------:R-:W-:Y:S01]  /*5880*/  CS2R R24, SRZ ;  /* 0x0000000000187805 */ /* 0x000fe2000001ff00 */
[----:B------:R-:W-:Y:S01]  /*5890*/  IMAD R111, R122, UR29, RZ ;  /* 0x0000001d7a6f7c24 */ /* 0x000fe2000f8e02ff */
[----:B------:R-:W-:Y:S01]  /*58a0*/  CS2R R50, SRZ ;  /* 0x0000000000327805 */ /* 0x000fe2000001ff00 */
[----:B------:R-:W-:Y:S01]  /*58b0*/  IMAD R109, R114, UR29, RZ ;  /* 0x0000001d726d7c24 */ /* 0x000fe2000f8e02ff */
[----:B------:R-:W-:Y:S01]  /*58c0*/  CS2R R54, SRZ ;  /* 0x0000000000367805 */ /* 0x000fe2000001ff00 */
[----:B------:R-:W-:Y:S01]  /*58d0*/  UMOV UR16, UR19 ;  /* 0x0000001300107c82 */ /* 0x000fe20008000000 */
[----:B------:R-:W-:Y:S01]  /*58e0*/  LOP3.LUT R3, R3, 0x70, RZ, 0x3c, !PT ;  /* 0x0000007003037812 */ /* 0x000fe200078e3cff */
[----:B------:R-:W-:Y:S01]  /*58f0*/  IMAD R111, R116, UR29, RZ ;  /* 0x0000001d746f7c24 */ /* 0x000fe2000f8e02ff */
[----:B------:R-:W-:Y:S01]  /*5900*/  UMOV UR19, UR22 ;  /* 0x0000001600137c82 */ /* 0x000fe20008000000 */
[----:B------:R-:W-:Y:S01]  /*5910*/  IMAD R109, R237, UR29, RZ ;  /* 0x0000001ded6d7c24 */ /* 0x000fe2000f8e02ff */
[----:B------:R-:W-:-:S02]  /*5920*/  USHF.R.S32.HI UR61, URZ, 0x7, UR61 ;  /* 0x000000073f3d7899 */ /* 0x000fc4000801143d */
[----:B------:R-:W-:Y:S02]  /*5930*/  UIADD3.64 UR20, UR16, 0x2, URZ ;  /* 0x0000000210147897 */ /* 0x000fe4000fffe03f */
[----:B------:R-:W-:Y:S02]  /*5940*/  UIADD3.64 UR24, UR16, 0x4, URZ ;  /* 0x0000000410187897 */ /* 0x000fe4000fffe03f */
[----:B------:R-:W-:Y:S02]  /*5950*/  UIADD3.64 UR22, UR18, 0x2, URZ ;  /* 0x0000000212167897 */ /* 0x000fe4000fffe03f */
[----:B0-----:R-:W-:-:S12]  /*5960*/  UIADD3.64 UR26, UR18, 0x4, URZ ;  /* 0x00000004121a7897 */ /* 0x001fd8000fffe03f */
.L_x_2:
[C---:B------:R-:W-:Y:S01]  /*5970*/  LOP3.LUT R112, R0.reuse, 0x2, RZ, 0xfc, !PT ;  /* 0x0000000200707812 */ /* 0x040fe200078efcff */
[----:B------:R-:W-:Y:S01]  /*5980*/  ULDC UR31, c[0x0][0x238] ;  /* 0x00008e00001f7ab9 */ /* 0x000fe20000000800 */
[----:B------:R-:W-:Y:S01]  /*5990*/  ULDC UR29, c[0x0][0x238] ;  /* 0x00008e00001d7ab9 */ /* 0x000fe20000000800 */
[C---:B------:R-:W-:Y:S01]  /*59a0*/  IMAD R114, R0.reuse, UR31, RZ ;  /* 0x0000001f00727c24 */ /* 0x040fe2000f8e02ff */
[----:B------:R-:W-:Y:S01]  /*59b0*/  LOP3.LUT R108, R0, 0x2, RZ, 0xfc, !PT ;  /* 0x00000002006c7812 */ /* 0x000fe200078efcff */
[----:B------:R-:W-:Y:S01]  /*59c0*/  IMAD R112, R112, UR29, RZ ;  /* 0x0000001d70707c24 */ /* 0x000fe2000f8e02ff */
[----:B------:R-:W-:Y:S01]  /*59d0*/  ISETP.GE.AND P2, PT, R0, UR59, PT ;  /* 0x0000003b00007c0c */ /* 0x000fe2000bf46270 */
[----:B------:R-:W-:Y:S01]  /*59e0*/  ULDC UR31, c[0x0][0x238] ;  /* 0x00008e00001f7ab9 */ /* 0x000fe20000000800 */
[----:B------:R-:W-:Y:S01]  /*59f0*/  ISETP.GE.AND P3, PT, R108, UR59, PT ;  /* 0x0000003b6c007c0c */ /* 0x000fe2000bf66270 */
[----:B------:R-:W-:Y:S01]  /*5a00*/  ULDC UR29, c[0x0][0x238] ;  /* 0x00008e00001d7ab9 */ /* 0x000fe20000000800 */
[-C--:B------:R-:W-:Y:S01]  /*5a10*/  IADD3 R110, P1, R114, R82.reuse, RZ ;  /* 0x00000052726e7210 */ /* 0x080fe20007f3e0ff */
[----:B------:R-:W0:Y:S01]  /*5a20*/  S2R R123, SR_TID.X ;  /* 0x00000000007b7919 */ /* 0x000e220000002100 */
[----:B------:R-:W-:-:S02]  /*5a30*/  IADD3 R108, P4, R112, R82, RZ ;  /* 0x00000052706c7210 */ /* 0x000fc40007f9e0ff */
[-C--:B------:R-:W-:Y:S01]  /*5a40*/  LEA.HI.X.SX32 R111, R114, R103.reuse, 0x1, P1 ;  /* 0x00000067726f7211 */ /* 0x080fe200008f0eff */
[----:B------:R-:W2:Y:S01]  /*5a50*/  LDL R115, [R1+0xc] ;  /* 0x00000c0001737983 */ /* 0x000ea20000100800 */
[----:B------:R-:W-:Y:S02]  /*5a60*/  LEA.HI.X.SX32 R109, R112, R103, 0x1, P4 ;  /* 0x00000067706d7211 */ /* 0x000fe400020f0eff */
[C---:B------:R-:W-:Y:S02]  /*5a70*/  LOP3.LUT R114, R0.reuse, 0x4, RZ, 0xfc, !PT ;  /* 0x0000000400727812 */ /* 0x040fe400078efcff */
[C---:B------:R-:W-:Y:S02]  /*5a80*/  LOP3.LUT R112, R0.reuse, 0x6, RZ, 0xfc, !PT ;  /* 0x0000000600707812 */ /* 0x040fe400078efcff */
[----:B------:R-:W-:Y:S02]  /*5a90*/  LOP3.LUT R113, R0, 0x4, RZ, 0xfc, !PT ;  /* 0x0000000400717812 */ /* 0x000fe400078efcff */
[----:B------:R-:W-:Y:S01]  /*5aa0*/  PRMT R122, RZ, 0x7610, R122 ;  /* 0x00007610ff7a7816 */ /* 0x000fe2000000007a */
[----:B------:R-:W-:Y:S01]  /*5ab0*/  IMAD R114, R114, UR31, RZ ;  /* 0x0000001f72727c24 */ /* 0x000fe2000f8e02ff */
[----:B------:R-:W-:Y:S01]  /*5ac0*/  PRMT R125, RZ, 0x7610, R125 ;  /* 0x00007610ff7d7816 */ /* 0x000fe2000000007d */
[----:B------:R-:W-:Y:S01]  /*5ad0*/  IMAD R112, R112, UR29, RZ ;  /* 0x0000001d70707c24 */ /* 0x000fe2000f8e02ff */
[----:B------:R-:W-:Y:S01]  /*5ae0*/  ISETP.GE.AND P1, PT, R113, UR59, PT ;  /* 0x0000003b71007c0c */ /* 0x000fe2000bf26270 */
[----:B------:R-:W-:Y:S01]  /*5af0*/  ULDC UR29, c[0x0][0x238] ;  /* 0x00008e00001d7ab9 */ /* 0x000fe20000000800 */
[----:B------:R-:W-:Y:S01]  /*5b00*/  LOP3.LUT R113, R0, 0x6, RZ, 0xfc, !PT ;  /* 0x0000000600717812 */ /* 0x000fe200078efcff */
[----:B------:R1:W3:Y:S01]  /*5b10*/  @!P2 LDG.E.U8 R122, desc[UR40][R110.64] ;  /* 0x000000286e7aa981 */ /* 0x0002e2000c1e1100 */
[----:B------:R-:W-:Y:S01]  /*5b20*/  PRMT R124, RZ, 0x7610, R124 ;  /* 0x00007610ff7c7816 */ /* 0x000fe2000000007c */
[----:B------:R-:W-:-:S02]  /*5b30*/  ULDC UR31, c[0x0][0x238] ;  /* 0x00008e00001f7ab9 */ /* 0x000fc40000000800 */
[----:B------:R4:W5:Y:S01]  /*5b40*/  @!P3 LDG.E.U8 R125, desc[UR40][R108.64] ;  /* 0x000000286c7db981 */ /* 0x000962000c1e1100 */
[----:B------:R-:W-:Y:S02]  /*5b50*/  ISETP.GE.AND P2, PT, R113, UR59, PT ;  /* 0x0000003b71007c0c */ /* 0x000fe4000bf46270 */
[-C--:B-1----:R-:W-:Y:S02]  /*5b60*/  IADD3 R110, P5, R114, R82.reuse, RZ ;  /* 0x00000052726e7210 */ /* 0x082fe40007fbe0ff */
[----:B------:R-:W-:Y:S02]  /*5b70*/  PRMT R127, RZ, 0x7610, R127 ;  /* 0x00007610ff7f7816 */ /* 0x000fe4000000007f */
[----:B----4-:R-:W-:Y:S02]  /*5b80*/  IADD3 R108, P4, R112, R82, RZ ;  /* 0x00000052706c7210 */ /* 0x010fe40007f9e0ff */
[-C--:B------:R-:W-:Y:S02]  /*5b90*/  LEA.HI.X.SX32 R111, R114, R103.reuse, 0x1, P5 ;  /* 0x00000067726f7211 */ /* 0x080fe400028f0eff */
[----:B------:R-:W-:-:S02]  /*5ba0*/  LEA.HI.X.SX32 R109, R112, R103, 0x1, P4 ;  /* 0x00000067706d7211 */ /* 0x000fc400020f0eff */
[----:B------:R-:W-:Y:S01]  /*5bb0*/  LOP3.LUT R112, R0, 0xa, RZ, 0xfc, !PT ;  /* 0x0000000a00707812 */ /* 0x000fe200078efcff */
[----:B------:R-:W4:Y:S01]  /*5bc0*/  @!P1 LDG.E.U8 R124, desc[UR40][R110.64] ;  /* 0x000000286e7c9981 */ /* 0x000f22000c1e1100 */
[----:B------:R-:W-:Y:S02]  /*5bd0*/  PRMT R126, RZ, 0x7610, R126 ;  /* 0x00007610ff7e7816 */ /* 0x000fe4000000007e */
[----:B------:R-:W-:Y:S01]  /*5be0*/  ISETP.GE.AND P1, PT, R112, UR59, PT ;  /* 0x0000003b70007c0c */ /* 0x000fe2000bf26270 */
[----:B------:R1:W5:Y:S01]  /*5bf0*/  @!P2 LDG.E.U8 R127, desc[UR40][R108.64] ;  /* 0x000000286c7fa981 */ /* 0x000362000c1e1100 */
[----:B------:R-:W-:Y:S02]  /*5c00*/  LOP3.LUT R112, R0, 0xc, RZ, 0xfc, !PT ;  /* 0x0000000c00707812 */ /* 0x000fe400078efcff */
[----:B0-----:R-:W-:Y:S02]  /*5c10*/  LEA.HI R107, R123, 0x5e, RZ, 0x1a ;  /* 0x0000005e7b6b7811 */ /* 0x001fe400078fd0ff */
[----:B------:R-:W-:-:S02]  /*5c20*/  ISETP.GE.AND P2, PT, R112, UR59, PT ;  /* 0x0000003b70007c0c */ /* 0x000fc4000bf46270 */
[----:B------:R-:W0:Y:S01]  /*5c30*/  S2R R112, SR_TID.X ;  /* 0x0000000000707919 */ /* 0x000e220000002100 */
[C---:B------:R-:W-:Y:S02]  /*5c40*/  LOP3.LUT R113, R0.reuse, 0x8, RZ, 0xfc, !PT ;  /* 0x0000000800717812 */ /* 0x040fe400078efcff */
[C---:B------:R-:W-:Y:S02]  /*5c50*/  LOP3.LUT R114, R0.reuse, 0x8, RZ, 0xfc, !PT ;  /* 0x0000000800727812 */ /* 0x040fe400078efcff */
[----:B------:R-:W-:Y:S02]  /*5c60*/  ISETP.GE.AND P3, PT, R113, UR59, PT ;  /* 0x0000003b71007c0c */ /* 0x000fe4000bf66270 */
[----:B------:R-:W-:Y:S02]  /*5c70*/  LOP3.LUT R113, R0, 0xa, RZ, 0xfc, !PT ;  /* 0x0000000a00717812 */ /* 0x000fe400078efcff */
[----:B------:R-:W-:Y:S02]  /*5c80*/  PRMT R129, RZ, 0x7610, R129 ;  /* 0x00007610ff817816 */ /* 0x000fe40000000081 */
[----:B------:R-:W-:Y:S01]  /*5c90*/  ISETP.GE.AND P0, PT, R107, UR59, PT ;  /* 0x0000003b6b007c0c */ /* 0x000fe2000bf06270 */
[----:B------:R-:W-:Y:S01]  /*5ca0*/  IMAD R113, R113, UR29, RZ ;  /* 0x0000001d71717c24 */ /* 0x000fe2000f8e02ff */
[----:B------:R-:W-:Y:S01]  /*5cb0*/  ULDC UR29, c[0x0][0x238] ;  /* 0x00008e00001d7ab9 */ /* 0x000fe20000000800 */
[----:B------:R-:W-:Y:S01]  /*5cc0*/  IMAD R114, R114, UR31, RZ ;  /* 0x0000001f72727c24 */ /* 0x000fe2000f8e02ff */
[----:B------:R-:W-:-:S02]  /*5cd0*/  ULDC UR31, c[0x0][0x238] ;  /* 0x00008e00001f7ab9 */ /* 0x000fc40000000800 */
[CC--:B-1----:R-:W-:Y:S02]  /*5ce0*/  IADD3 R108, P4, R113.reuse, R82.reuse, RZ ;  /* 0x00000052716c7210 */ /* 0x0c2fe40007f9e0ff */
[----:B------:R-:W-:Y:S02]  /*5cf0*/  IADD3 R110, P5, R114, R82, RZ ;  /* 0x00000052726e7210 */ /* 0x000fe40007fbe0ff */
[-C--:B------:R-:W-:Y:S02]  /*5d00*/  LEA.HI.X.SX32 R109, R113, R103.reuse, 0x1, P4 ;  /* 0x00000067716d7211 */ /* 0x080fe400020f0eff */
[----:B------:R-:W-:Y:S02]  /*5d10*/  LOP3.LUT R113, R0, 0xc, RZ, 0xfc, !PT ;  /* 0x0000000c00717812 */ /* 0x000fe400078efcff */
[----:B------:R-:W-:Y:S01]  /*5d20*/  LEA.HI.X.SX32 R111, R114, R103, 0x1, P5 ;  /* 0x00000067726f7211 */ /* 0x000fe200028f0eff */
[----:B------:R-:W5:Y:S02]  /*5d30*/  @!P1 LDG.E.U8 R129, desc[UR40][R108.64] ;  /* 0x000000286c819981 */ /* 0x000f64000c1e1100 */
[----:B------:R-:W-:Y:S01]  /*5d40*/  IMAD R113, R113, UR31, RZ ;  /* 0x0000001f71717c24 */ /* 0x000fe2000f8e02ff */
[----:B------:R-:W-:Y:S01]  /*5d50*/  PRMT R128, RZ, 0x7610, R128 ;  /* 0x00007610ff807816 */ /* 0x000fe20000000080 */
[----:B------:R1:W5:Y:S01]  /*5d60*/  @!P3 LDG.E.U8 R126, desc[UR40][R110.64] ;  /* 0x000000286e7eb981 */ /* 0x000362000c1e1100 */
[----:B------:R-:W-:Y:S01]  /*5d70*/  ULDC UR31, c[0x0][0x238] ;  /* 0x00008e00001f7ab9 */ /* 0x000fe20000000800 */
[----:B0-----:R-:W-:-:S02]  /*5d80*/  LEA.HI R112, R112, 0xe, RZ, 0x1a ;  /* 0x0000000e70707811 */ /* 0x001fc400078fd0ff */
[----:B-1----:R-:W-:-:S03]  /*5d90*/  IADD3 R110, P5, R113, R82, RZ ;  /* 0x00000052716e7210 */ /* 0x002fc60007fbe0ff */
[C---:B------:R-:W-:Y:S01]  /*5da0*/  IMAD R107, R112.reuse, UR29, RZ ;  /* 0x0000001d706b7c24 */ /* 0x040fe2000f8e02ff */
[----:B------:R-:W-:Y:S01]  /*5db0*/  ISETP.GE.AND P3, PT, R112, UR59, PT ;  /* 0x0000003b70007c0c */ /* 0x000fe2000bf66270 */
[----:B------:R-:W-:Y:S01]  /*5dc0*/  ULDC UR29, c[0x0][0x238] ;  /* 0x00008e00001d7ab9 */ /* 0x000fe20000000800 */
[-C--:B------:R-:W-:Y:S02]  /*5dd0*/  LEA.HI.X.SX32 R111, R113, R103.reuse, 0x1, P5 ;  /* 0x00000067716f7211 */ /* 0x080fe400028f0eff */
[C---:B------:R-:W-:Y:S02]  /*5de0*/  LOP3.LUT R113, R0.reuse, 0x10, RZ, 0xfc, !PT ;  /* 0x0000001000717812 */ /* 0x040fe400078efcff */
[----:B------:R-:W-:Y:S01]  /*5df0*/  IADD3 R108, P4, R107, R82, RZ ;  /* 0x000000526b6c7210 */ /* 0x000fe20007f9e0ff */
[----:B------:R0:W5:Y:S01]  /*5e00*/  @!P2 LDG.E.U8 R128, desc[UR40][R110.64] ;  /* 0x000000286e80a981 */ /* 0x000162000c1e1100 */
[----:B------:R-:W-:Y:S01]  /*5e10*/  LOP3.LUT R112, R0, 0x10, RZ, 0xfc, !PT ;  /* 0x0000001000707812 */ /* 0x000fe200078efcff */
[----:B------:R-:W-:Y:S01]  /*5e20*/  IMAD R113, R113, UR31, RZ ;  /* 0x0000001f71717c24 */ /* 0x000fe2000f8e02ff */
[----:B------:R-:W-:Y:S01]  /*5e30*/  LEA.HI.X.SX32 R109, R107, R103, 0x1, P4 ;  /* 0x000000676b6d7211 */ /* 0x000fe200020f0eff */
[----:B------:R-:W-:Y:S01]  /*5e40*/  ULDC UR31, c[0x0][0x238] ;  /* 0x00008e00001f7ab9 */ /* 0x000fe20000000800 */
[----:B------:R-:W-:-:S02]  /*5e50*/  ISETP.GE.AND P1, PT, R112, UR59, PT ;  /* 0x0000003b70007c0c */ /* 0x000fc4000bf26270 */
[C---:B------:R-:W-:Y:S02]  /*5e60*/  LOP3.LUT R107, R0.reuse, 0x12, RZ, 0xfc, !PT ;  /* 0x00000012006b7812 */ /* 0x040fe400078efcff */
[----:B------:R-:W-:Y:S02]  /*5e70*/  LOP3.LUT R112, R0, 0x12, RZ, 0xfc, !PT ;  /* 0x0000001200707812 */ /* 0x000fe400078efcff */
[----:B0-----:R-:W-:Y:S02]  /*5e80*/  IADD3 R110, P5, R113, R82, RZ ;  /* 0x00000052716e7210 */ /* 0x001fe40007fbe0ff */
[----:B------:R-:W-:Y:S01]  /*5e90*/  PRMT R131, RZ, 0x7610, R131 ;  /* 0x00007610ff837816 */ /* 0x000fe20000000083 */
[----:B------:R-:W-:Y:S01]  /*5ea0*/  IMAD R107, R107, UR29, RZ ;  /* 0x0000001d6b6b7c24 */ /* 0x000fe2000f8e02ff */
[----:B------:R-:W-:Y:S01]  /*5eb0*/  ISETP.GE.AND P2, PT, R112, UR59, PT ;  /* 0x0000003b70007c0c */ /* 0x000fe2000bf46270 */
[----:B------:R-:W-:Y:S01]  /*5ec0*/  ULDC UR29, c[0x0][0x238] ;  /* 0x00008e00001d7ab9 */ /* 0x000fe20000000800 */
[----:B------:R-:W-:-:S02]  /*5ed0*/  LEA.HI.X.SX32 R111, R113, R103, 0x1, P5 ;  /* 0x00000067716f7211 */ /* 0x000fc400028f0eff */
[C---:B------:R-:W-:Y:S01]  /*5ee0*/  LOP3.LUT R112, R0.reuse, 0x14, RZ, 0xfc, !PT ;  /* 0x0000001400707812 */ /* 0x040fe200078efcff */
[----:B------:R0:W5:Y:S01]  /*5ef0*/  @!P3 LDG.E.U8 R131, desc[UR40][R108.64] ;  /* 0x000000286c83b981 */ /* 0x000162000c1e1100 */
[----:B------:R-:W-:Y:S02]  /*5f00*/  LOP3.LUT R113, R0, 0x14, RZ, 0xfc, !PT ;  /* 0x0000001400717812 */ /* 0x000fe400078efcff */
[----:B------:R-:W-:Y:S02]  /*5f10*/  PRMT R180, RZ, 0x7610, R180 ;  /* 0x00007610ffb47816 */ /* 0x000fe400000000b4 */
[----:B------:R-:W-:Y:S01]  /*5f20*/  ISETP.GE.AND P3, PT, R112, UR59, PT ;  /* 0x0000003b70007c0c */ /* 0x000fe2000bf66270 */
[----:B------:R-:W-:Y:S01]  /*5f30*/  IMAD R113, R113, UR31, RZ ;  /* 0x0000001f71717c24 */ /* 0x000fe2000f8e02ff */
[----:B------:R-:W-:Y:S01]  /*5f40*/  LOP3.LUT R112, R0, 0x16, RZ, 0xfc, !PT ;  /* 0x0000001600707812 */ /* 0x000fe200078efcff */
[----:B------:R-:W-:Y:S01]  /*5f50*/  ULDC UR31, c[0x0][0x238] ;  /* 0x00008e00001f7ab9 */ /* 0x000fe20000000800 */
[----:B------:R-:W-:Y:S01]  /*5f60*/  PRMT R130, RZ, 0x7610, R130 ;  /* 0x00007610ff827816 */ /* 0x000fe20000000082 */
[----:B------:R1:W5:Y:S01]  /*5f70*/  @!P1 LDG.E.U8 R180, desc[UR40][R110.64] ;  /* 0x000000286eb49981 */ /* 0x000362000c1e1100 */
[----:B0-----:R-:W-:-:S02]  /*5f80*/  IADD3 R108, P4, R107, R82, RZ ;  /* 0x000000526b6c7210 */ /* 0x001fc40007f9e0ff */
[----:B------:R-:W-:Y:S02]  /*5f90*/  ISETP.GE.AND P1, PT, R112, UR59, PT ;  /* 0x0000003b70007c0c */ /* 0x000fe4000bf26270 */
[-C--:B------:R-:W-:Y:S02]  /*5fa0*/  LEA.HI.X.SX32 R109, R107, R103.reuse, 0x1, P4 ;  /* 0x000000676b6d7211 */ /* 0x080fe400020f0eff */
[----:B------:R-:W-:Y:S02]  /*5fb0*/  LOP3.LUT R112, R0, 0x18, RZ, 0xfc, !PT ;  /* 0x0000001800707812 */ /* 0x000fe400078efcff */
[C---:B-1----:R-:W-:Y:S01]  /*5fc0*/  IADD3 R110, P5, R113.reuse, R82, RZ ;  /* 0x00000052716e7210 */ /* 0x042fe20007fbe0ff */
[----:B------:R-:W5:Y:S01]  /*5fd0*/  @!P2 LDG.E.U8 R130, desc[UR40][R108.64] ;  /* 0x000000286c82a981 */ /* 0x000f62000c1e1100 */
[----:B------:R-:W-:Y:S02]  /*5fe0*/  PRMT R133, RZ, 0x7610, R133 ;  /* 0x00007610ff857816 */ /* 0x000fe40000000085 */
[----:B------:R-:W-:-:S02]  /*5ff0*/  LEA.HI.X.SX32 R111, R113, R103, 0x1, P5 ;  /* 0x00000067716f7211 */ /* 0x000fc400028f0eff */
[C---:B------:R-:W-:Y:S01]  /*6000*/  ISETP.GE.AND P2, PT, R112.reuse, UR59, PT ;  /* 0x0000003b70007c0c */ /* 0x040fe2000bf46270 */
[----:B------:R-:W-:Y:S01]  /*6010*/  IMAD R112, R112, UR31, RZ ;  /* 0x0000001f70707c24 */ /* 0x000fe2000f8e02ff */
[C---:B------:R-:W-:Y:S01]  /*6020*/  LOP3.LUT R107, R0.reuse, 0x16, RZ, 0xfc, !PT ;  /* 0x00000016006b7812 */ /* 0x040fe200078efcff */
[----:B------:R0:W5:Y:S01]  /*6030*/  @!P3 LDG.E.U8 R133, desc[UR40][R110.64] ;  /* 0x000000286e85b981 */ /* 0x000162000c1e1100 */
[----:B------:R-:W-:Y:S01]  /*6040*/  LOP3.LUT R113, R0, 0x1a, RZ, 0xfc, !PT ;  /* 0x0000001a00717812 */ /* 0x000fe200078efcff */
[----:B------:R-:W-:Y:S01]  /*6050*/  ULDC UR31, c[0x0][0x238] ;  /* 0x00008e00001f7ab9 */ /* 0x000fe20000000800 */
[----:B0-----:R-:W-:-:S04]  /*6060*/  IADD3 R110, P5, R112, R82, RZ ;  /* 0x00000052706e7210 */ /* 0x001fc80007fbe0ff */
[----:B------:R-:W-:Y:S02]  /*6070*/  LEA.HI.X.SX32 R111, R112, R103, 0x1, P5 ;  /* 0x00000067706f7211 */ /* 0x000fe400028f0eff */
[----:B------:R-:W0:Y:S01]  /*6080*/  S2R R112, SR_TID.X ;  /* 0x0000000000707919 */ /* 0x000e220000002100 */
[----:B------:R-:W-:Y:S01]  /*6090*/  IMAD R107, R107, UR29, RZ ;  /* 0x0000001d6b6b7c24 */ /* 0x000fe2000f8e02ff */
[----:B------:R-:W-:Y:S01]  /*60a0*/  PRMT R132, RZ, 0x7610, R132 ;  /* 0x00007610ff847816 */ /* 0x000fe20000000084 */
[----:B------:R-:W-:-:S03]  /*60b0*/  ULDC UR29, c[0x0][0x238] ;  /* 0x00008e00001d7ab9 */ /* 0x000fc60000000800 */
[----:B------:R-:W-:-:S04]  /*60c0*/  IADD3 R108, P4, R107, R82, RZ ;  /* 0x000000526b6c7210 */ /* 0x000fc80007f9e0ff */
[----:B------:R-:W-:Y:S02]  /*60d0*/  LEA.HI.X.SX32 R109, R107, R103, 0x1, P4 ;  /* 0x000000676b6d7211 */ /* 0x000fe400020f0eff */
[----:B------:R-:W-:Y:S02]  /*60e0*/  LOP3.LUT R107, R0, 0x1a, RZ, 0xfc, !PT ;  /* 0x0000001a006b7812 */ /* 0x000fe400078efcff */
[----:B------:R-:W-:Y:S01]  /*60f0*/  ISETP.GE.AND P3, PT, R113, UR59, PT ;  /* 0x0000003b71007c0c */ /* 0x000fe2000bf66270 */
[----:B------:R1:W5:Y:S02]  /*6100*/  @!P1 LDG.E.U8 R132, desc[UR40][R108.64] ;  /* 0x000000286c849981 */ /* 0x000364000c1e1100 */
[----:B------:R-:W-:Y:S01]  /*6110*/  IMAD R107, R107, UR29, RZ ;  /* 0x0000001d6b6b7c24 */ /* 0x000fe2000f8e02ff */
[----:B------:R-:W-:Y:S01]  /*6120*/  PRMT R135, RZ, 0x7610, R135 ;  /* 0x00007610ff877816 */ /* 0x000fe20000000087 */
[----:B------:R-:W-:Y:S01]  /*6130*/  ULDC UR29, c[0x0][0x238] ;  /* 0x00008e00001d7ab9 */ /* 0x000fe20000000800 */
[----:B------:R-:W-:-:S02]  /*6140*/  ISETP.GE.AND P1, PT, R252, UR59, PT ;  /* 0x0000003bfc007c0c */ /* 0x000fc4000bf26270 */
[----:B------:R-:W-:Y:S02]  /*6150*/  PRMT R134, RZ, 0x7610, R134 ;  /* 0x00007610ff867816 */ /* 0x000fe40000000086 */
[----:B------:R0:W5:Y:S01]  /*6160*/  @!P2 LDG.E.U8 R135, desc[UR40][R110.64] ;  /* 0x000000286e87a981 */ /* 0x000162000c1e1100 */
[CC--:B-1----:R-:W-:Y:S02]  /*6170*/  IADD3 R108, P4, R107.reuse, R82.reuse, RZ ;  /* 0x000000526b6c7210 */ /* 0x0c2fe40007f9e0ff */
[----:B0-----:R-:W-:Y:S01]  /*6180*/  LEA.HI R113, R112, 0x1e, RZ, 0x1a ;  /* 0x0000001e70717811 */ /* 0x001fe200078fd0ff */
[----:B------:R-:W-:Y:S01]  /*6190*/  IMAD R112, R252, UR31, RZ ;  /* 0x0000001ffc707c24 */ /* 0x000fe2000f8e02ff */
[-C--:B------:R-:W-:Y:S01]  /*61a0*/  LEA.HI.X.SX32 R109, R107, R103.reuse, 0x1, P4 ;  /* 0x000000676b6d7211 */ /* 0x080fe200020f0eff */
[----:B------:R-:W-:Y:S01]  /*61b0*/  ULDC UR31, c[0x0][0x238] ;  /* 0x00008e00001f7ab9 */ /* 0x000fe20000000800 */
[C---:B------:R-:W-:Y:S01]  /*61c0*/  ISETP.GE.AND P2, PT, R113.reuse, UR59, PT ;  /* 0x0000003b71007c0c */ /* 0x040fe2000bf46270 */
[----:B------:R-:W-:Y:S01]  /*61d0*/  IMAD R107, R113, UR29, RZ ;  /* 0x0000001d716b7c24 */ /* 0x000fe2000f8e02ff */
[CC--:B------:R-:W-:Y:S01]  /*61e0*/  IADD3 R110, P5, R112.reuse, R82.reuse, RZ ;  /* 0x00000052706e7210 */ /* 0x0c0fe20007fbe0ff */
[----:B------:R0:W5:Y:S01]  /*61f0*/  @!P3 LDG.E.U8 R134, desc[UR40][R108.64] ;  /* 0x000000286c86b981 */ /* 0x000162000c1e1100 */
[----:B------:R-:W-:Y:S01]  /*6200*/  PRMT R137, RZ, 0x7610, R137 ;  /* 0x00007610ff897816 */ /* 0x000fe20000000089 */
[----:B------:R-:W-:Y:S01]  /*6210*/  ULDC UR29, c[0x0][0x238] ;  /* 0x00008e00001d7ab9 */ /* 0x000fe20000000800 */
[----:B------:R-:W-:Y:S01]  /*6220*/  LEA.HI.X.SX32 R111, R112, R103, 0x1, P5 ;  /* 0x00000067706f7211 */ /* 0x000fe200028f0eff */
[C---:B------:R-:W-:Y:S01]  /*6230*/  IMAD R112, R251.reuse, UR31, RZ ;  /* 0x0000001ffb707c24 */ /* 0x040fe2000f8e02ff */
[----:B------:R-:W-:Y:S01]  /*6240*/  ISETP.GE.AND P3, PT, R251, UR59, PT ;  /* 0x0000003bfb007c0c */ /* 0x000fe2000bf66270 */
[----:B------:R-:W-:Y:S01]  /*6250*/  ULDC UR31, c[0x0][0x238] ;  /* 0x00008e00001f7ab9 */ /* 0x000fe20000000800 */
[----:B------:R-:W-:Y:S01]  /*6260*/  PRMT R136, RZ, 0x7610, R136 ;  /* 0x00007610ff887816 */ /* 0x000fe20000000088 */
[----:B------:R1:W5:Y:S01]  /*6270*/  @!P1 LDG.E.U8 R137, desc[UR40][R110.64] ;  /* 0x000000286e899981 */ /* 0x000362000c1e1100 */
[----:B0-----:R-:W-:-:S04]  /*6280*/  IADD3 R108, P4, R107, R82, RZ ;  /* 0x000000526b6c7210 */ /* 0x001fc80007f9e0ff */
[----:B------:R-:W-:Y:S02]  /*6290*/  LEA.HI.X.SX32 R109, R107, R103, 0x1, P4 ;  /* 0x000000676b6d7211 */ /* 0x000fe400020f0eff */
[----:B-1----:R-:W-:-:S03]  /*62a0*/  IADD3 R110, P5, R112, R82, RZ ;  /* 0x00000052706e7210 */ /* 0x002fc60007fbe0ff */
[----:B------:R-:W5:Y:S01]  /*62b0*/  @!P2 LDG.E.U8 R136, desc[UR40][R108.64] ;  /* 0x000000286c88a981 */ /* 0x000f62000c1e1100 */
[----:B------:R-:W-:Y:S02]  /*62c0*/  PRMT R139, RZ, 0x7610, R139 ;  /* 0x00007610ff8b7816 */ /* 0x000fe4000000008b */
[----:B------:R-:W-:Y:S01]  /*62d0*/  LEA.HI.X.SX32 R111, R112, R103, 0x1, P5 ;  /* 0x00000067706f7211 */ /* 0x000fe200028f0eff */
[C---:B------:R-:W-:Y:S01]  /*62e0*/  IMAD R112, R249.reuse, UR31, RZ ;  /* 0x0000001ff9707c24 */ /* 0x040fe2000f8e02ff */
[----:B------:R-:W-:Y:S01]  /*62f0*/  ISETP.GE.AND P2, PT, R249, UR59, PT ;  /* 0x0000003bf9007c0c */ /* 0x000fe2000bf46270 */
[----:B------:R-:W-:Y:S02]  /*6300*/  ULDC UR31, c[0x0][0x238] ;  /* 0x00008e00001f7ab9 */ /* 0x000fe40000000800 */
[----:B------:R0:W5:Y:S01]  /*6310*/  @!P3 LDG.E.U8 R139, desc[UR40][R110.64] ;  /* 0x000000286e8bb981 */ /* 0x000162000c1e1100 */
[----:B------:R-:W-:Y:S02]  /*6320*/  PRMT R141, RZ, 0x7610, R141 ;  /* 0x00007610ff8d7816 */ /* 0x000fe4000000008d */
[----:B0-----:R-:W-:-:S04]  /*6330*/  IADD3 R110, P5, R112, R82, RZ ;  /* 0x00000052706e7210 */ /* 0x001fc80007fbe0ff */
[----:B------:R-:W-:Y:S01]  /*6340*/  LEA.HI.X.SX32 R111, R112, R103, 0x1, P5 ;  /* 0x00000067706f7211 */ /* 0x000fe200028f0eff */
[----:B------:R-:W-:Y:S01]  /*6350*/  IMAD R112, R247, UR31, RZ ;  /* 0x0000001ff7707c24 */ /* 0x000fe2000f8e02ff */
[C---:B------:R-:W-:Y:S01]  /*6360*/  ISETP.GE.AND P1, PT, R250.reuse, UR59, PT ;  /* 0x0000003bfa007c0c */ /* 0x040fe2000bf26270 */
[----:B------:R-:W-:Y:S01]  /*6370*/  IMAD R107, R250, UR29, RZ ;  /* 0x0000001dfa6b7c24 */ /* 0x000fe2000f8e02ff */
[----:B------:R-:W-:Y:S01]  /*6380*/  PRMT R138, RZ, 0x7610, R138 ;  /* 0x00007610ff8a7816 */ /* 0x000fe2000000008a */
[----:B------:R0:W5:Y:S01]  /*6390*/  @!P2 LDG.E.U8 R141, desc[UR40][R110.64] ;  /* 0x000000286e8da981 */ /* 0x000162000c1e1100 */
[----:B------:R-:W-:Y:S01]  /*63a0*/  ULDC UR29, c[0x0][0x238] ;  /* 0x00008e00001d7ab9 */ /* 0x000fe20000000800 */
[----:B------:R-:W-:Y:S01]  /*63b0*/  ISETP.GE.AND P3, PT, R248, UR59, PT ;  /* 0x0000003bf8007c0c */ /* 0x000fe2000bf66270 */
[----:B------:R-:W-:Y:S01]  /*63c0*/  ULDC UR31, c[0x0][0x238] ;  /* 0x00008e00001f7ab9 */ /* 0x000fe20000000800 */
[----:B0-----:R-:W-:-:S04]  /*63d0*/  IADD3 R110, P5, R112, R82, RZ ;  /* 0x00000052706e7210 */ /* 0x001fc80007fbe0ff */
[----:B------:R-:W-:Y:S02]  /*63e0*/  LEA.HI.X.SX32 R111, R112, R103, 0x1, P5 ;  /* 0x00000067706f7211 */ /* 0x000fe400028f0eff */
[----:B------:R-:W0:Y:S01]  /*63f0*/  S2R R112, SR_TID.X ;  /* 0x0000000000707919 */ /* 0x000e220000002100 */
[----:B------:R-:W-:-:S04]  /*6400*/  IADD3 R108, P4, R107, R82, RZ ;  /* 0x000000526b6c7210 */ /* 0x000fc80007f9e0ff */
[----:B------:R-:W-:Y:S01]  /*6410*/  LEA.HI.X.SX32 R109, R107, R103, 0x1, P4 ;  /* 0x000000676b6d7211 */ /* 0x000fe200020f0eff */
[----:B------:R-:W-:Y:S01]  /*6420*/  IMAD R107, R248, UR29, RZ ;  /* 0x0000001df86b7c24 */ /* 0x000fe2000f8e02ff */
[----:B------:R-:W-:Y:S01]  /*6430*/  PRMT R140, RZ, 0x7610, R140 ;  /* 0x00007610ff8c7816 */ /* 0x000fe2000000008c */
[----:B------:R-:W-:Y:S02]  /*6440*/  ULDC UR29, c[0x0][0x238] ;  /* 0x00008e00001d7ab9 */ /* 0x000fe40000000800 */
[----:B------:R1:W5:Y:S01]  /*6450*/  @!P1 LDG.E.U8 R138, desc[UR40][R108.64] ;  /* 0x000000286c8a9981 */ /* 0x000362000c1e1100 */
[----:B------:R-:W-:Y:S02]  /*6460*/  ISETP.GE.AND P1, PT, R247, UR59, PT ;  /* 0x0000003bf7007c0c */ /* 0x000fe4000bf26270 */
[----:B------:R-:W-:Y:S02]  /*6470*/  ISETP.GE.AND P2, PT, R246, UR59, PT ;  /* 0x0000003bf6007c0c */ /* 0x000fe4000bf46270 */
[----:B-1----:R-:W-:-:S04]  /*6480*/  IADD3 R108, P4, R107, R82, RZ ;  /* 0x000000526b6c7210 */ /* 0x002fc80007f9e0ff */
[----:B------:R-:W-:Y:S01]  /*6490*/  LEA.HI.X.SX32 R109, R107, R103, 0x1, P4 ;  /* 0x000000676b6d7211 */ /* 0x000fe200020f0eff */
[----:B------:R-:W-:Y:S01]  /*64a0*/  IMAD R107, R246, UR29, RZ ;  /* 0x0000001df66b7c24 */ /* 0x000fe2000f8e02ff */
[----:B------:R-:W-:Y:S01]  /*64b0*/  PRMT R143, RZ, 0x7610, R143 ;  /* 0x00007610ff8f7816 */ /* 0x000fe2000000008f */
[----:B------:R-:W-:Y:S02]  /*64c0*/  ULDC UR29, c[0x0][0x238] ;  /* 0x00008e00001d7ab9 */ /* 0x000fe40000000800 */
[----:B------:R1:W5:Y:S01]  /*64d0*/  @!P3 LDG.E.U8 R140, desc[UR40][R108.64] ;  /* 0x000000286c8cb981 */ /* 0x000362000c1e1100 */
[C---:B------:R-:W-:Y:S02]  /*64e0*/  ISETP.GE.AND P3, PT, R245.reuse, UR59, PT ;  /* 0x0000003bf5007c0c */ /* 0x040fe4000bf66270 */
[----:B0-----:R-:W-:Y:S01]  /*64f0*/  LEA.HI R113, R112, 0x2e, RZ, 0x1a ;  /* 0x0000002e70717811 */ /* 0x001fe200078fd0ff */
[----:B------:R-:W-:Y:S01]  /*6500*/  IMAD R112, R245, UR31, RZ ;  /* 0x0000001ff5707c24 */ /* 0x000fe2000f8e02ff */
[----:B------:R-:W-:Y:S01]  /*6510*/  PRMT R142, RZ, 0x7610, R142 ;  /* 0x00007610ff8e7816 */ /* 0x000fe2000000008e */
[----:B------:R0:W5:Y:S01]  /*6520*/  @!P1 LDG.E.U8 R143, desc[UR40][R110.64] ;  /* 0x000000286e8f9981 */ /* 0x000162000c1e1100 */
[----:B-1----:R-:W-:Y:S01]  /*6530*/  IADD3 R108, P4, R107, R82, RZ ;  /* 0x000000526b6c7210 */ /* 0x002fe20007f9e0ff */
[----:B------:R-:W-:Y:S01]  /*6540*/  ULDC UR31, c[0x0][0x238] ;  /* 0x00008e00001f7ab9 */ /* 0x000fe20000000800 */
[----:B------:R-:W-:-:S02]  /*6550*/  ISETP.GE.AND P1, PT, R113, UR59, PT ;  /* 0x0000003b71007c0c */ /* 0x000fc4000bf26270 */
[-C--:B------:R-:W-:Y:S01]  /*6560*/  LEA.HI.X.SX32 R109, R107, R103.reuse, 0x1, P4 ;  /* 0x000000676b6d7211 */ /* 0x080fe200020f0eff */
[----:B------:R-:W-:Y:S01]  /*6570*/  IMAD R107, R113, UR29, RZ ;  /* 0x0000001d716b7c24 */ /* 0x000fe2000f8e02ff */
[CC--:B0-----:R-:W-:Y:S01]  /*6580*/  IADD3 R110, P5, R112.reuse, R82.reuse, RZ ;  /* 0x00000052706e7210 */ /* 0x0c1fe20007fbe0ff */
[----:B------:R-:W-:Y:S01]  /*6590*/  ULDC UR29, c[0x0][0x238] ;  /* 0x00008e00001d7ab9 */ /* 0x000fe20000000800 */
[----:B------:R-:W-:Y:S01]  /*65a0*/  PRMT R179, RZ, 0x7610, R179 ;  /* 0x00007610ffb37816 */ /* 0x000fe200000000b3 */
[----:B------:R0:W5:Y:S01]  /*65b0*/  @!P2 LDG.E.U8 R142, desc[UR40][R108.64] ;  /* 0x000000286c8ea981 */ /* 0x000162000c1e1100 */
[----:B------:R-:W-:Y:S01]  /*65c0*/  LEA.HI.X.SX32 R111, R112, R103, 0x1, P5 ;  /* 0x00000067706f7211 */ /* 0x000fe200028f0eff */
[C---:B------:R-:W-:Y:S01]  /*65d0*/  IMAD R112, R244.reuse, UR31, RZ ;  /* 0x0000001ff4707c24 */ /* 0x040fe2000f8e02ff */
[----:B------:R-:W-:Y:S01]  /*65e0*/  ISETP.GE.AND P2, PT, R244, UR59, PT ;  /* 0x0000003bf4007c0c */ /* 0x000fe2000bf46270 */
[----:B------:R-:W-:Y:S01]  /*65f0*/  ULDC UR31, c[0x0][0x238] ;  /* 0x00008e00001f7ab9 */ /* 0x000fe20000000800 */
[----:B------:R-:W-:Y:S01]  /*6600*/  PRMT R178, RZ, 0x7610, R178 ;  /* 0x00007610ffb27816 */ /* 0x000fe200000000b2 */
[----:B------:R1:W5:Y:S01]  /*6610*/  @!P3 LDG.E.U8 R179, desc[UR40][R110.64] ;  /* 0x000000286eb3b981 */ /* 0x000362000c1e1100 */
[----:B0-----:R-:W-:-:S04]  /*6620*/  IADD3 R108, P4, R107, R82, RZ ;  /* 0x000000526b6c7210 */ /* 0x001fc80007f9e0ff */
[-C--:B------:R-:W-:Y:S02]  /*6630*/  LEA.HI.X.SX32 R109, R107, R103.reuse, 0x1, P4 ;  /* 0x000000676b6d7211 */ /* 0x080fe400020f0eff */
[C---:B-1----:R-:W-:Y:S02]  /*6640*/  IADD3 R110, P5, R112.reuse, R82, RZ ;  /* 0x00000052706e7210 */ /* 0x042fe40007fbe0ff */
[----:B------:R-:W-:Y:S01]  /*6650*/  PRMT R177, RZ, 0x7610, R177 ;  /* 0x00007610ffb17816 */ /* 0x000fe200000000b1 */
[----:B------:R-:W5:Y:S01]  /*6660*/  @!P1 LDG.E.U8 R178, desc[UR40][R108.64] ;  /* 0x000000286cb29981 */ /* 0x000f62000c1e1100 */
[----:B------:R-:W-:Y:S01]  /*6670*/  LEA.HI.X.SX32 R111, R112, R103, 0x1, P5 ;  /* 0x00000067706f7211 */ /* 0x000fe200028f0eff */
[C---:B------:R-:W-:Y:S01]  /*6680*/  IMAD R112, R242.reuse, UR31, RZ ;  /* 0x0000001ff2707c24 */ /* 0x040fe2000f8e02ff */
[----:B------:R-:W-:Y:S01]  /*6690*/  ISETP.GE.AND P1, PT, R242, UR59, PT ;  /* 0x0000003bf2007c0c */ /* 0x000fe2000bf26270 */
[----:B------:R-:W-:Y:S02]  /*66a0*/  ULDC UR31, c[0x0][0x238] ;  /* 0x00008e00001f7ab9 */ /* 0x000fe40000000800 */
[----:B------:R0:W5:Y:S01]  /*66b0*/  @!P2 LDG.E.U8 R177, desc[UR40][R110.64] ;  /* 0x000000286eb1a981 */ /* 0x000162000c1e1100 */
[----:B------:R-:W-:-:S02]  /*66c0*/  PRMT R175, RZ, 0x7610, R175 ;  /* 0x00007610ffaf7816 */ /* 0x000fc400000000af */
        /* <DEDUP_REMOVED lines=27> */
[----:B------:R-:W-:Y:S02]  /*6880*/  ISETP.GE.AND P2, PT, R238, UR59, PT ;  /* 0x0000003bee007c0c */ /* 0x000fe4000bf46270 */
        /* <DEDUP_REMOVED lines=16> */
[----:B------:R-:W1:Y:S01]  /*6990*/  S2R R113, SR_TID.X ;  /* 0x0000000000717919 */ /* 0x000e620000002100 */
[----:B------:R-:W-:Y:S01]  /*69a0*/  PRMT R170, RZ, 0x7610, R170 ;  /* 0x00007610ffaa7816 */ /* 0x000fe200000000aa */
[----:B------:R-:W-:Y:S01]  /*69b0*/  ULDC UR31, c[0x0][0x238] ;  /* 0x00008e00001f7ab9 */ /* 0x000fe20000000800 */
[----:B------:R2:W5:Y:S01]  /*69c0*/  @!P2 LDG.E.U8 R171, desc[UR40][R110.64] ;  /* 0x000000286eaba981 */ /* 0x000562000c1e1100 */
[----:B0-----:R-:W-:-:S02]  /*69d0*/  IADD3 R108, P4, R107, R82, RZ ;  /* 0x000000526b6c7210 */ /* 0x001fc40007f9e0ff */
[C---:B------:R-:W-:Y:S02]  /*69e0*/  ISETP.GE.AND P2, PT, R236.reuse, UR59, PT ;  /* 0x0000003bec007c0c */ /* 0x040fe4000bf46270 */
[-C--:B------:R-:W-:Y:S01]  /*69f0*/  LEA.HI.X.SX32 R109, R107, R103.reuse, 0x1, P4 ;  /* 0x000000676b6d7211 */ /* 0x080fe200020f0eff */
[----:B------:R-:W-:Y:S01]  /*6a00*/  IMAD R107, R236, UR29, RZ ;  /* 0x0000001dec6b7c24 */ /* 0x000fe2000f8e02ff */
[----:B------:R-:W-:Y:S01]  /*6a10*/  PRMT R169, RZ, 0x7610, R169 ;  /* 0x00007610ffa97816 */ /* 0x000fe200000000a9 */
[----:B------:R-:W-:Y:S01]  /*6a20*/  ULDC UR29, c[0x0][0x238] ;  /* 0x00008e00001d7ab9 */ /* 0x000fe20000000800 */
[CC--:B--2---:R-:W-:Y:S01]  /*6a30*/  IADD3 R110, P5, R112.reuse, R82.reuse, RZ ;  /* 0x00000052706e7210 */ /* 0x0c4fe20007fbe0ff */
[----:B------:R0:W2:Y:S01]  /*6a40*/  @!P3 LDG.E.U8 R170, desc[UR40][R108.64] ;  /* 0x000000286caab981 */ /* 0x0000a2000c1e1100 */
[----:B------:R-:W-:Y:S02]  /*6a50*/  PRMT R168, RZ, 0x7610, R168 ;  /* 0x00007610ffa87816 */ /* 0x000fe400000000a8 */
[----:B------:R-:W-:Y:S01]  /*6a60*/  LEA.HI.X.SX32 R111, R112, R103, 0x1, P5 ;  /* 0x00000067706f7211 */ /* 0x000fe200028f0eff */
[----:B------:R-:W-:Y:S01]  /*6a70*/  IMAD R112, R234, UR31, RZ ;  /* 0x0000001fea707c24 */ /* 0x000fe2000f8e02ff */
[----:B0-----:R-:W-:-:S03]  /*6a80*/  IADD3 R108, P4, R107, R82, RZ ;  /* 0x000000526b6c7210 */ /* 0x001fc60007f9e0ff */
[----:B------:R0:W2:Y:S01]  /*6a90*/  @!P1 LDG.E.U8 R169, desc[UR40][R110.64] ;  /* 0x000000286ea99981 */ /* 0x0000a2000c1e1100 */
[----:B------:R-:W-:Y:S01]  /*6aa0*/  ISETP.GE.AND P3, PT, R234, UR59, PT ;  /* 0x0000003bea007c0c */ /* 0x000fe2000bf66270 */
[----:B------:R-:W-:Y:S01]  /*6ab0*/  ULDC UR31, c[0x0][0x238] ;  /* 0x00008e00001f7ab9 */ /* 0x000fe20000000800 */
[----:B------:R-:W-:Y:S01]  /*6ac0*/  LEA.HI.X.SX32 R109, R107, R103, 0x1, P4 ;  /* 0x000000676b6d7211 */ /* 0x000fe200020f0eff */
[C---:B------:R-:W-:Y:S01]  /*6ad0*/  IMAD R107, R233.reuse, UR29, RZ ;  /* 0x0000001de96b7c24 */ /* 0x040fe2000f8e02ff */
[----:B------:R-:W-:Y:S01]  /*6ae0*/  ISETP.GE.AND P1, PT, R233, UR59, PT ;  /* 0x0000003be9007c0c */ /* 0x000fe2000bf26270 */
[----:B------:R-:W-:Y:S02]  /*6af0*/  ULDC UR29, c[0x0][0x238] ;  /* 0x00008e00001d7ab9 */ /* 0x000fe40000000800 */
[----:B------:R3:W2:Y:S01]  /*6b00*/  @!P2 LDG.E.U8 R168, desc[UR40][R108.64] ;  /* 0x000000286ca8a981 */ /* 0x0006a2000c1e1100 */
[----:B0-----:R-:W-:Y:S02]  /*6b10*/  IADD3 R110, P5, R112, R82, RZ ;  /* 0x00000052706e7210 */ /* 0x001fe40007fbe0ff */
[----:B------:R-:W-:-:S02]  /*6b20*/  PRMT R167, RZ, 0x7610, R167 ;  /* 0x00007610ffa77816 */ /* 0x000fc400000000a7 */
[-C--:B------:R-:W-:Y:S02]  /*6b30*/  LEA.HI.X.SX32 R111, R112, R103.reuse, 0x1, P5 ;  /* 0x00000067706f7211 */ /* 0x080fe400028f0eff */
[-C--:B---3--:R-:W-:Y:S02]  /*6b40*/  IADD3 R108, P4, R107, R82.reuse, RZ ;  /* 0x000000526b6c7210 */ /* 0x088fe40007f9e0ff */
[----:B------:R-:W-:Y:S01]  /*6b50*/  PRMT R166, RZ, 0x7610, R166 ;  /* 0x00007610ffa67816 */ /* 0x000fe200000000a6 */
[----:B------:R-:W-:Y:S01]  /*6b60*/  IMAD R112, R231, UR29, RZ ;  /* 0x0000001de7707c24 */ /* 0x000fe2000f8e02ff */
[----:B------:R-:W-:Y:S01]  /*6b70*/  LEA.HI.X.SX32 R109, R107, R103, 0x1, P4 ;  /* 0x000000676b6d7211 */ /* 0x000fe200020f0eff */
[C---:B------:R-:W-:Y:S01]  /*6b80*/  IMAD R107, R232.reuse, UR31, RZ ;  /* 0x0000001fe86b7c24 */ /* 0x040fe2000f8e02ff */
[----:B------:R-:W-:Y:S01]  /*6b90*/  ISETP.GE.AND P2, PT, R232, UR59, PT ;  /* 0x0000003be8007c0c */ /* 0x000fe2000bf46270 */
[----:B------:R0:W3:Y:S01]  /*6ba0*/  @!P3 LDG.E.U8 R167, desc[UR40][R110.64] ;  /* 0x000000286ea7b981 */ /* 0x0000e2000c1e1100 */
[----:B------:R-:W-:Y:S01]  /*6bb0*/  ISETP.GE.AND P3, PT, R231, UR59, PT ;  /* 0x0000003be7007c0c */ /* 0x000fe2000bf66270 */
[----:B------:R-:W-:Y:S01]  /*6bc0*/  ULDC UR31, c[0x0][0x238] ;  /* 0x00008e00001f7ab9 */ /* 0x000fe20000000800 */
[----:B------:R-:W-:Y:S01]  /*6bd0*/  PRMT R165, RZ, 0x7610, R165 ;  /* 0x00007610ffa57816 */ /* 0x000fe200000000a5 */
[----:B------:R4:W3:Y:S01]  /*6be0*/  @!P1 LDG.E.U8 R166, desc[UR40][R108.64] ;  /* 0x000000286ca69981 */ /* 0x0008e2000c1e1100 */
[----:B------:R-:W-:Y:S01]  /*6bf0*/  PRMT R164, RZ, 0x7610, R164 ;  /* 0x00007610ffa47816 */ /* 0x000fe200000000a4 */
[----:B------:R-:W-:Y:S01]  /*6c00*/  ULDC UR29, c[0x0][0x238] ;  /* 0x00008e00001d7ab9 */ /* 0x000fe20000000800 */
[----:B0-----:R-:W-:-:S02]  /*6c10*/  IADD3 R110, P5, R107, R82, RZ ;  /* 0x000000526b6e7210 */ /* 0x001fc40007fbe0ff */
[CC--:B----4-:R-:W-:Y:S02]  /*6c20*/  IADD3 R108, P4, R112.reuse, R82.reuse, RZ ;  /* 0x00000052706c7210 */ /* 0x0d0fe40007f9e0ff */
[-C--:B------:R-:W-:Y:S02]  /*6c30*/  LEA.HI.X.SX32 R111, R107, R103.reuse, 0x1, P5 ;  /* 0x000000676b6f7211 */ /* 0x080fe400028f0eff */
[----:B------:R-:W-:Y:S01]  /*6c40*/  LEA.HI.X.SX32 R109, R112, R103, 0x1, P4 ;  /* 0x00000067706d7211 */ /* 0x000fe200020f0eff */
[C---:B------:R-:W-:Y:S01]  /*6c50*/  IMAD R112, R230.reuse, UR31, RZ ;  /* 0x0000001fe6707c24 */ /* 0x040fe2000f8e02ff */
[----:B-1----:R-:W-:Y:S01]  /*6c60*/  LEA.HI R107, R113, 0x4e, RZ, 0x1a ;  /* 0x0000004e716b7811 */ /* 0x002fe200078fd0ff */
[----:B------:R0:W4:Y:S01]  /*6c70*/  @!P2 LDG.E.U8 R165, desc[UR40][R110.64] ;  /* 0x000000286ea5a981 */ /* 0x000122000c1e1100 */
[----:B------:R-:W-:Y:S01]  /*6c80*/  ISETP.GE.AND P1, PT, R230, UR59, PT ;  /* 0x0000003be6007c0c */ /* 0x000fe2000bf26270 */
[----:B------:R-:W-:Y:S01]  /*6c90*/  ULDC UR31, c[0x0][0x238] ;  /* 0x00008e00001f7ab9 */ /* 0x000fe20000000800 */
[C---:B------:R-:W-:Y:S01]  /*6ca0*/  ISETP.GE.AND P2, PT, R107.reuse, UR59, PT ;  /* 0x0000003b6b007c0c */ /* 0x040fe2000bf46270 */
[----:B------:R-:W-:Y:S01]  /*6cb0*/  IMAD R107, R107, UR29, RZ ;  /* 0x0000001d6b6b7c24 */ /* 0x000fe2000f8e02ff */
[----:B------:R-:W-:Y:S01]  /*6cc0*/  PRMT R163, RZ, 0x7610, R163 ;  /* 0x00007610ffa37816 */ /* 0x000fe200000000a3 */
[----:B------:R1:W4:Y:S01]  /*6cd0*/  @!P3 LDG.E.U8 R164, desc[UR40][R108.64] ;  /* 0x000000286ca4b981 */ /* 0x000322000c1e1100 */
[----:B0-----:R-:W-:Y:S01]  /*6ce0*/  IADD3 R110, P5, R112, R82, RZ ;  /* 0x00000052706e7210 */ /* 0x001fe20007fbe0ff */
[----:B------:R-:W-:Y:S01]  /*6cf0*/  ULDC UR29, c[0x0][0x238] ;  /* 0x00008e00001d7ab9 */ /* 0x000fe20000000800 */
[----:B------:R-:W-:-:S02]  /*6d00*/  ISETP.GE.AND P3, PT, R229, UR59, PT ;  /* 0x0000003be5007c0c */ /* 0x000fc4000bf66270 */
[-C--:B------:R-:W-:Y:S01]  /*6d10*/  LEA.HI.X.SX32 R111, R112, R103.reuse, 0x1, P5 ;  /* 0x00000067706f7211 */ /* 0x080fe200028f0eff */
[----:B------:R-:W-:Y:S01]  /*6d20*/  IMAD R112, R229, UR31, RZ ;  /* 0x0000001fe5707c24 */ /* 0x000fe2000f8e02ff */
[CC--:B-1----:R-:W-:Y:S01]  /*6d30*/  IADD3 R108, P4, R107.reuse, R82.reuse, RZ ;  /* 0x000000526b6c7210 */ /* 0x0c2fe20007f9e0ff */
[----:B------:R-:W-:Y:S01]  /*6d40*/  ULDC UR31, c[0x0][0x238] ;  /* 0x00008e00001f7ab9 */ /* 0x000fe20000000800 */
[----:B------:R-:W-:Y:S01]  /*6d50*/  PRMT R162, RZ, 0x7610, R162 ;  /* 0x00007610ffa27816 */ /* 0x000fe200000000a2 */
[----:B------:R0:W4:Y:S01]  /*6d60*/  @!P1 LDG.E.U8 R163, desc[UR40][R110.64] ;  /* 0x000000286ea39981 */ /* 0x000122000c1e1100 */
[----:B------:R-:W-:Y:S01]  /*6d70*/  LEA.HI.X.SX32 R109, R107, R103, 0x1, P4 ;  /* 0x000000676b6d7211 */ /* 0x000fe200020f0eff */
[C---:B------:R-:W-:Y:S01]  /*6d80*/  IMAD R107, R228.reuse, UR29, RZ ;  /* 0x0000001de46b7c24 */ /* 0x040fe2000f8e02ff */
[----:B------:R-:W-:Y:S01]  /*6d90*/  ISETP.GE.AND P1, PT, R228, UR59, PT ;  /* 0x0000003be4007c0c */ /* 0x000fe2000bf26270 */
[----:B------:R-:W-:Y:S01]  /*6da0*/  ULDC UR29, c[0x0][0x238] ;  /* 0x00008e00001d7ab9 */ /* 0x000fe20000000800 */
[----:B------:R-:W-:Y:S01]  /*6db0*/  PRMT R161, RZ, 0x7610, R161 ;  /* 0x00007610ffa17816 */ /* 0x000fe200000000a1 */
[----:B------:R1:W4:Y:S01]  /*6dc0*/  @!P2 LDG.E.U8 R162, desc[UR40][R108.64] ;  /* 0x000000286ca2a981 */ /* 0x000322000c1e1100 */
[----:B0-----:R-:W-:-:S02]  /*6dd0*/  IADD3 R110, P5, R112, R82, RZ ;  /* 0x00000052706e7210 */ /* 0x001fc40007fbe0ff */
[C---:B------:R-:W-:Y:S02]  /*6de0*/  ISETP.GE.AND P2, PT, R227.reuse, UR59, PT ;  /* 0x0000003be3007c0c */ /* 0x040fe4000bf46270 */
[-C--:B------:R-:W-:Y:S01]  /*6df0*/  LEA.HI.X.SX32 R111, R112, R103.reuse, 0x1, P5 ;  /* 0x00000067706f7211 */ /* 0x080fe200028f0eff */
[----:B------:R-:W-:Y:S01]  /*6e00*/  IMAD R112, R227, UR31, RZ ;  /* 0x0000001fe3707c24 */ /* 0x000fe2000f8e02ff */
[C---:B-1----:R-:W-:Y:S01]  /*6e10*/  IADD3 R108, P4, R107.reuse, R82, RZ ;  /* 0x000000526b6c7210 */ /* 0x042fe20007f9e0ff */
[----:B------:R-:W-:Y:S01]  /*6e20*/  ULDC UR31, c[0x0][0x238] ;  /* 0x00008e00001f7ab9 */ /* 0x000fe20000000800 */
[----:B------:R-:W-:Y:S01]  /*6e30*/  PRMT R160, RZ, 0x7610, R160 ;  /* 0x00007610ffa07816 */ /* 0x000fe200000000a0 */
[----:B------:R0:W4:Y:S01]  /*6e40*/  @!P3 LDG.E.U8 R161, desc[UR40][R110.64] ;  /* 0x000000286ea1b981 */ /* 0x000122000c1e1100 */
[----:B------:R-:W-:Y:S01]  /*6e50*/  LEA.HI.X.SX32 R109, R107, R103, 0x1, P4 ;  /* 0x000000676b6d7211 */ /* 0x000fe200020f0eff */
[C---:B------:R-:W-:Y:S01]  /*6e60*/  IMAD R107, R226.reuse, UR29, RZ ;  /* 0x0000001de26b7c24 */ /* 0x040fe2000f8e02ff */
[----:B------:R-:W-:-:S02]  /*6e70*/  ISETP.GE.AND P3, PT, R226, UR59, PT ;  /* 0x0000003be2007c0c */ /* 0x000fc4000bf66270 */
[----:B------:R-:W-:Y:S01]  /*6e80*/  PRMT R159, RZ, 0x7610, R159 ;  /* 0x00007610ff9f7816 */ /* 0x000fe2000000009f */
[----:B------:R1:W4:Y:S01]  /*6e90*/  @!P1 LDG.E.U8 R160, desc[UR40][R108.64] ;  /* 0x000000286ca09981 */ /* 0x000322000c1e1100 */
[----:B------:R-:W-:Y:S01]  /*6ea0*/  PRMT R158, RZ, 0x7610, R158 ;  /* 0x00007610ff9e7816 */ /* 0x000fe2000000009e */
[----:B------:R-:W-:Y:S01]  /*6eb0*/  IMAD R114, R224, UR31, RZ ;  /* 0x0000001fe0727c24 */ /* 0x000fe2000f8e02ff */
[----:B------:R-:W-:Y:S01]  /*6ec0*/  ULDC UR29, c[0x0][0x238] ;  /* 0x00008e00001d7ab9 */ /* 0x000fe20000000800 */
[----:B0-----:R-:W-:Y:S01]  /*6ed0*/  IADD3 R110, P5, R112, R82, RZ ;  /* 0x00000052706e7210 */ /* 0x001fe20007fbe0ff */
[----:B------:R-:W-:-:S03]  /*6ee0*/  ULDC UR31, c[0x0][0x238] ;  /* 0x00008e00001f7ab9 */ /* 0x000fc60000000800 */
[----:B------:R-:W-:Y:S02]  /*6ef0*/  LEA.HI.X.SX32 R111, R112, R103, 0x1, P5 ;  /* 0x00000067706f7211 */ /* 0x000fe400028f0eff */
[----:B-1----:R-:W-:-:S03]  /*6f00*/  IADD3 R108, P4, R107, R82, RZ ;  /* 0x000000526b6c7210 */ /* 0x002fc60007f9e0ff */
[----:B------:R0:W4:Y:S01]  /*6f10*/  @!P2 LDG.E.U8 R159, desc[UR40][R110.64] ;  /* 0x000000286e9fa981 */ /* 0x000122000c1e1100 */
[----:B------:R-:W-:Y:S02]  /*6f20*/  LEA.HI.X.SX32 R109, R107, R103, 0x1, P4 ;  /* 0x000000676b6d7211 */ /* 0x000fe400020f0eff */
[----:B------:R-:W-:Y:S01]  /*6f30*/  ISETP.GE.AND P2, PT, R224, UR59, PT ;  /* 0x0000003be0007c0c */ /* 0x000fe2000bf46270 */
[----:B------:R-:W-:Y:S01]  /*6f40*/  IMAD R107, R223, UR29, RZ ;  /* 0x0000001ddf6b7c24 */ /* 0x000fe2000f8e02ff */
[-C--:B------:R-:W-:Y:S01]  /*6f50*/  IADD3 R112, P4, R115, R82.reuse, RZ ;  /* 0x0000005273707210 */ /* 0x080fe20007f9e0ff */
[----:B------:R1:W4:Y:S01]  /*6f60*/  @!P3 LDG.E.U8 R158, desc[UR40][R108.64] ;  /* 0x000000286c9eb981 */ /* 0x000322000c1e1100 */
[----:B------:R-:W-:Y:S01]  /*6f70*/  ISETP.GE.AND P1, PT, R225, UR59, PT ;  /* 0x0000003be1007c0c */ /* 0x000fe2000bf26270 */
[----:B------:R-:W-:Y:S01]  /*6f80*/  ULDC UR29, c[0x0][0x238] ;  /* 0x00008e00001d7ab9 */ /* 0x000fe20000000800 */
[----:B------:R-:W-:Y:S02]  /*6f90*/  ISETP.GE.AND P3, PT, R223, UR59, PT ;  /* 0x0000003bdf007c0c */ /* 0x000fe4000bf66270 */
[----:B0-----:R-:W-:-:S02]  /*6fa0*/  IADD3 R110, P5, R114, R82, RZ ;  /* 0x00000052726e7210 */ /* 0x001fc40007fbe0ff */
[----:B------:R-:W-:Y:S02]  /*6fb0*/  PRMT R156, RZ, 0x7610, R156 ;  /* 0x00007610ff9c7816 */ /* 0x000fe4000000009c */
[-C--:B------:R-:W-:Y:S02]  /*6fc0*/  LEA.HI.X.SX32 R113, R115, R103.reuse, 0x1, P4 ;  /* 0x0000006773717211 */ /* 0x080fe400020f0eff */
[----:B------:R-:W-:Y:S02]  /*6fd0*/  LEA.HI.X.SX32 R111, R114, R103, 0x1, P5 ;  /* 0x00000067726f7211 */ /* 0x000fe400028f0eff */
[----:B-1----:R-:W-:Y:S02]  /*6fe0*/  IADD3 R108, P4, R107, R82, RZ ;  /* 0x000000526b6c7210 */ /* 0x002fe40007f9e0ff */
[----:B------:R-:W-:Y:S01]  /*6ff0*/  PRMT R157, RZ, 0x7610, R157 ;  /* 0x00007610ff9d7816 */ /* 0x000fe2000000009d */
[----:B------:R0:W4:Y:S01]  /*7000*/  @!P2 LDG.E.U8 R156, desc[UR40][R110.64] ;  /* 0x000000286e9ca981 */ /* 0x000122000c1e1100 */
[----:B------:R-:W-:-:S02]  /*7010*/  PRMT R155, RZ, 0x7610, R155 ;  /* 0x00007610ff9b7816 */ /* 0x000fc4000000009b */
[----:B------:R-:W-:Y:S01]  /*7020*/  LEA.HI.X.SX32 R109, R107, R103, 0x1, P4 ;  /* 0x000000676b6d7211 */ /* 0x000fe200020f0eff */
[C---:B------:R-:W-:Y:S01]  /*7030*/  IMAD R107, R222.reuse, UR29, RZ ;  /* 0x0000001dde6b7c24 */ /* 0x040fe2000f8e02ff */
[----:B------:R-:W-:Y:S01]  /*7040*/  ISETP.GE.AND P4, PT, R222, UR59, PT ;  /* 0x0000003bde007c0c */ /* 0x000fe2000bf86270 */
[----:B------:R-:W4:Y:S01]  /*7050*/  @!P1 LDG.E.U8 R157, desc[UR40][R112.64] ;  /* 0x00000028709d9981 */ /* 0x000f22000c1e1100 */
[----:B------:R-:W-:Y:S01]  /*7060*/  PRMT R154, RZ, 0x7610, R154 ;  /* 0x00007610ff9a7816 */ /* 0x000fe2000000009a */
[----:B------:R-:W-:Y:S01]  /*7070*/  IMAD R114, R221, UR31, RZ ;  /* 0x0000001fdd727c24 */ /* 0x000fe2000f8e02ff */
[----:B------:R-:W-:Y:S01]  /*7080*/  PRMT R153, RZ, 0x7610, R153 ;  /* 0x00007610ff997816 */ /* 0x000fe20000000099 */
[----:B------:R1:W4:Y:S01]  /*7090*/  @!P3 LDG.E.U8 R155, desc[UR40][R108.64] ;  /* 0x000000286c9bb981 */ /* 0x000322000c1e1100 */
[----:B0-----:R-:W-:Y:S01]  /*70a0*/  IADD3 R110, P2, R206, R82, RZ ;  /* 0x00000052ce6e7210 */ /* 0x001fe20007f5e0ff */
[----:B------:R-:W-:-:S03]  /*70b0*/  ULDC UR29, c[0x0][0x238] ;  /* 0x00008e00001d7ab9 */ /* 0x000fc60000000800 */
[-C--:B------:R-:W-:Y:S02]  /*70c0*/  LEA.HI.X.SX32 R111, R206, R103.reuse, 0x1, P2 ;  /* 0x00000067ce6f7211 */ /* 0x080fe400010f0eff */
[----:B------:R-:W-:Y:S02]  /*70d0*/  ISETP.GE.AND P2, PT, R221, UR59, PT ;  /* 0x0000003bdd007c0c */ /* 0x000fe4000bf46270 */
[CC--:B-1----:R-:W-:Y:S01]  /*70e0*/  IADD3 R108, P1, R107.reuse, R82.reuse, RZ ;  /* 0x000000526b6c7210 */ /* 0x0c2fe20007f3e0ff */
[----:B------:R0:W4:Y:S03]  /*70f0*/  @!P0 LDG.E.U8 R154, desc[UR40][R110.64] ;  /* 0x000000286e9a8981 */ /* 0x000126000c1e1100 */
[----:B------:R-:W-:Y:S01]  /*7100*/  LEA.HI.X.SX32 R109, R107, R103, 0x1, P1 ;  /* 0x000000676b6d7211 */ /* 0x000fe200008f0eff */
[C---:B------:R-:W-:Y:S01]  /*7110*/  IMAD R107, R220.reuse, UR29, RZ ;  /* 0x0000001ddc6b7c24 */ /* 0x040fe2000f8e02ff */
[----:B------:R-:W-:Y:S01]  /*7120*/  ISETP.GE.AND P1, PT, R220, UR59, PT ;  /* 0x0000003bdc007c0c */ /* 0x000fe2000bf26270 */
[----:B------:R-:W-:Y:S01]  /*7130*/  ULDC UR29, c[0x0][0x238] ;  /* 0x00008e00001d7ab9 */ /* 0x000fe20000000800 */
[----:B------:R-:W-:Y:S01]  /*7140*/  PRMT R151, RZ, 0x7610, R151 ;  /* 0x00007610ff977816 */ /* 0x000fe20000000097 */
[----:B------:R1:W4:Y:S01]  /*7150*/  @!P4 LDG.E.U8 R153, desc[UR40][R108.64] ;  /* 0x000000286c99c981 */ /* 0x000322000c1e1100 */
[----:B0-----:R-:W-:-:S04]  /*7160*/  IADD3 R110, P0, R114, R82, RZ ;  /* 0x00000052726e7210 */ /* 0x001fc80007f1e0ff */
[----:B------:R-:W-:Y:S02]  /*7170*/  LEA.HI.X.SX32 R111, R114, R103, 0x1, P0 ;  /* 0x00000067726f7211 */ /* 0x000fe400000f0eff */
[----:B-1----:R-:W-:-:S03]  /*7180*/  IADD3 R108, P0, R107, R82, RZ ;  /* 0x000000526b6c7210 */ /* 0x002fc60007f1e0ff */
[----:B------:R-:W4:Y:S01]  /*7190*/  @!P2 LDG.E.U8 R151, desc[UR40][R110.64] ;  /* 0x000000286e97a981 */ /* 0x000f22000c1e1100 */
[----:B------:R-:W-:Y:S02]  /*71a0*/  PRMT R150, RZ, 0x7610, R150 ;  /* 0x00007610ff967816 */ /* 0x000fe40000000096 */
[----:B------:R-:W-:Y:S01]  /*71b0*/  LEA.HI.X.SX32 R109, R107, R103, 0x1, P0 ;  /* 0x000000676b6d7211 */ /* 0x000fe200000f0eff */
[C---:B------:R-:W-:Y:S01]  /*71c0*/  IMAD R107, R219.reuse, UR29, RZ ;  /* 0x0000001ddb6b7c24 */ /* 0x040fe2000f8e02ff */
[----:B------:R-:W-:Y:S01]  /*71d0*/  ISETP.GE.AND P2, PT, R219, UR59, PT ;  /* 0x0000003bdb007c0c */ /* 0x000fe2000bf46270 */
[----:B------:R-:W-:Y:S02]  /*71e0*/  ULDC UR29, c[0x0][0x238] ;  /* 0x00008e00001d7ab9 */ /* 0x000fe40000000800 */
[----:B------:R0:W4:Y:S01]  /*71f0*/  @!P1 LDG.E.U8 R150, desc[UR40][R108.64] ;  /* 0x000000286c969981 */ /* 0x000122000c1e1100 */
[----:B------:R-:W-:Y:S02]  /*7200*/  PRMT R149, RZ, 0x7610, R149 ;  /* 0x00007610ff957816 */ /* 0x000fe40000000095 */
[----:B------:R-:W-:-:S02]  /*7210*/  ISETP.GE.AND P1, PT, R218, UR59, PT ;  /* 0x0000003bda007c0c */ /* 0x000fc4000bf26270 */
[----:B0-----:R-:W-:-:S04]  /*7220*/  IADD3 R108, P0, R107, R82, RZ ;  /* 0x000000526b6c7210 */ /* 0x001fc80007f1e0ff */
[----:B------:R-:W-:Y:S01]  /*7230*/  LEA.HI.X.SX32 R109, R107, R103, 0x1, P0 ;  /* 0x000000676b6d7211 */ /* 0x000fe200000f0eff */
[----:B------:R-:W-:Y:S01]  /*7240*/  IMAD R107, R218, UR29, RZ ;  /* 0x0000001dda6b7c24 */ /* 0x000fe2000f8e02ff */
[----:B------:R-:W-:Y:S01]  /*7250*/  PRMT R148, RZ, 0x7610, R148 ;  /* 0x00007610ff947816 */ /* 0x000fe20000000094 */
[----:B------:R-:W-:Y:S02]  /*7260*/  ULDC UR29, c[0x0][0x238] ;  /* 0x00008e00001d7ab9 */ /* 0x000fe40000000800 */
[----:B------:R0:W4:Y:S02]  /*7270*/  @!P2 LDG.E.U8 R149, desc[UR40][R108.64] ;  /* 0x000000286c95a981 */ /* 0x000124000c1e1100 */
[----:B0-----:R-:W-:-:S04]  /*7280*/  IADD3 R108, P0, R107, R82, RZ ;  /* 0x000000526b6c7210 */ /* 0x001fc80007f1e0ff */
[----:B------:R-:W-:Y:S01]  /*7290*/  LEA.HI.X.SX32 R109, R107, R103, 0x1, P0 ;  /* 0x000000676b6d7211 */ /* 0x000fe200000f0eff */
[C---:B------:R-:W-:Y:S01]  /*72a0*/  IMAD R107, R217.reuse, UR29, RZ ;  /* 0x0000001dd96b7c24 */ /* 0x040fe2000f8e02ff */
[----:B------:R-:W-:Y:S01]  /*72b0*/  PRMT R147, RZ, 0x7610, R147 ;  /* 0x00007610ff937816 */ /* 0x000fe20000000093 */
[----:B------:R-:W-:Y:S02]  /*72c0*/  ULDC UR29, c[0x0][0x238] ;  /* 0x00008e00001d7ab9 */ /* 0x000fe40000000800 */
[----:B------:R0:W4:Y:S01]  /*72d0*/  @!P1 LDG.E.U8 R148, desc[UR40][R108.64] ;  /* 0x000000286c949981 */ /* 0x000122000c1e1100 */
[----:B------:R-:W-:Y:S02]  /*72e0*/  ISETP.GE.AND P1, PT, R217, UR59, PT ;  /* 0x0000003bd9007c0c */ /* 0x000fe4000bf26270 */
[----:B0-----:R-:W-:-:S04]  /*72f0*/  IADD3 R108, P0, R107, R82, RZ ;  /* 0x000000526b6c7210 */ /* 0x001fc80007f1e0ff */
[----:B------:R-:W-:Y:S01]  /*7300*/  LEA.HI.X.SX32 R109, R107, R103, 0x1, P0 ;  /* 0x000000676b6d7211 */ /* 0x000fe200000f0eff */
[----:B------:R-:W-:Y:S01]  /*7310*/  IMAD R112, R216, UR29, RZ ;  /* 0x0000001dd8707c24 */ /* 0x000fe2000f8e02ff */
[----:B------:R-:W-:Y:S01]  /*7320*/  LEA.HI R107, R123, 0x6e, RZ, 0x1a ;  /* 0x0000006e7b6b7811 */ /* 0x000fe200078fd0ff */
[----:B------:R-:W-:-:S04]  /*7330*/  ULDC UR29, c[0x0][0x238] ;  /* 0x00008e00001d7ab9 */ /* 0x000fc80000000800 */
[----:B------:R0:W4:Y:S01]  /*7340*/  @!P1 LDG.E.U8 R147, desc[UR40][R108.64] ;  /* 0x000000286c939981 */ /* 0x000122000c1e1100 */
[----:B------:R-:W-:Y:S02]  /*7350*/  ISETP.GE.AND P1, PT, R216, UR59, PT ;  /* 0x0000003bd8007c0c */ /* 0x000fe4000bf26270 */
[----:B------:R-:W-:Y:S02]  /*7360*/  PRMT R146, RZ, 0x7610, R146 ;  /* 0x00007610ff927816 */ /* 0x000fe40000000092 */
[C---:B0-----:R-:W-:Y:S02]  /*7370*/  IADD3 R108, P0, R112.reuse, R82, RZ ;  /* 0x00000052706c7210 */ /* 0x041fe40007f1e0ff */
[----:B------:R-:W-:Y:S02]  /*7380*/  ISETP.GE.AND P2, PT, R107, UR59, PT ;  /* 0x0000003b6b007c0c */ /* 0x000fe4000bf46270 */
[----:B------:R-:W-:-:S05]  /*7390*/  LEA.HI.X.SX32 R109, R112, R103, 0x1, P0 ;  /* 0x00000067706d7211 */ /* 0x000fca00000f0eff */
[----:B------:R0:W4:Y:S01]  /*73a0*/  @!P1 LDG.E.U8 R146, desc[UR40][R108.64] ;  /* 0x000000286c929981 */ /* 0x000122000c1e1100 */
[----:B------:R-:W-:Y:S01]  /*73b0*/  PRMT R145, RZ, 0x7610, R145 ;  /* 0x00007610ff917816 */ /* 0x000fe20000000091 */
[C---:B------:R-:W-:Y:S01]  /*73c0*/  IMAD R110, R215.reuse, UR29, RZ ;  /* 0x0000001dd76e7c24 */ /* 0x040fe2000f8e02ff */
[----:B------:R-:W-:Y:S01]  /*73d0*/  ISETP.GE.AND P1, PT, R215, UR59, PT ;  /* 0x0000003bd7007c0c */ /* 0x000fe2000bf26270 */
[----:B------:R-:W-:Y:S01]  /*73e0*/  ULDC UR29, c[0x0][0x238] ;  /* 0x00008e00001d7ab9 */ /* 0x000fe20000000800 */
[----:B0-----:R-:W-:-:S04]  /*73f0*/  IADD3 R108, P0, R207, R82, RZ ;  /* 0x00000052cf6c7210 */ /* 0x001fc80007f1e0ff */
[----:B------:R-:W-:-:S05]  /*7400*/  LEA.HI.X.SX32 R109, R207, R103, 0x1, P0 ;  /* 0x00000067cf6d7211 */ /* 0x000fca00000f0eff */
[----:B------:R0:W4:Y:S01]  /*7410*/  @!P2 LDG.E.U8 R145, desc[UR40][R108.64] ;  /* 0x000000286c91a981 */ /* 0x000122000c1e1100 */
[----:B------:R-:W-:Y:S02]  /*7420*/  PRMT R144, RZ, 0x7610, R144 ;  /* 0x00007610ff907816 */ /* 0x000fe40000000090 */
        /* <DEDUP_REMOVED lines=10> */
[----:B------:R-:W-:-:S05]  /*74d0*/  ULDC UR29, c[0x0][0x238] ;  /* 0x00008e00001d7ab9 */ /* 0x000fca0000000800 */
[----:B------:R0:W4:Y:S01]  /*74e0*/  @!P1 LDG.E.U8 R107, desc[UR40][R108.64] ;  /* 0x000000286c6b9981 */ /* 0x000122000c1e1100 */
[----:B------:R-:W-:Y:S02]  /*74f0*/  ISETP.GE.AND P1, PT, R213, UR59, PT ;  /* 0x0000003bd5007c0c */ /* 0x000fe4000bf26270 */
[----:B------:R-:W-:-:S04]  /*7500*/  IADD3 R110, P0, R112, R82, RZ ;  /* 0x00000052706e7210 */ /* 0x000fc80007f1e0ff */
[----:B------:R-:W-:Y:S02]  /*7510*/  LEA.HI.X.SX32 R111, R112, R103, 0x1, P0 ;  /* 0x00000067706f7211 */ /* 0x000fe400000f0eff */
[----:B0-----:R-:W-:Y:S01]  /*7520*/  PRMT R108, RZ, 0x7610, R108 ;  /* 0x00007610ff6c7816 */ /* 0x001fe2000000006c */
[----:B------:R-:W-:Y:S01]  /*7530*/  IMAD R112, R212, UR29, RZ ;  /* 0x0000001dd4707c24 */ /* 0x000fe2000f8e02ff */
[----:B------:R-:W-:Y:S01]  /*7540*/  PRMT R109, RZ, 0x7610, R109 ;  /* 0x00007610ff6d7816 */ /* 0x000fe2000000006d */
[----:B------:R-:W-:-:S03]  /*7550*/  ULDC UR29, c[0x0][0x238] ;  /* 0x00008e00001d7ab9 */ /* 0x000fc60000000800 */
        /* <DEDUP_REMOVED lines=18> */
[----:B------:R-:W-:-:S06]  /*7680*/  IMAD R116, R209, UR29, RZ ;  /* 0x0000001dd1747c24 */ /* 0x000fcc000f8e02ff */
[----:B------:R0:W4:Y:S01]  /*7690*/  @!P1 LDG.E.U8 R111, desc[UR40][R112.64] ;  /* 0x00000028706f9981 */ /* 0x000122000c1e1100 */
[----:B------:R-:W-:Y:S02]  /*76a0*/  ISETP.GE.AND P1, PT, R209, UR59, PT ;  /* 0x0000003bd1007c0c */ /* 0x000fe4000bf26270 */
[C---:B------:R-:W-:Y:S02]  /*76b0*/  IADD3 R114, P0, R116.reuse, R82, RZ ;  /* 0x0000005274727210 */ /* 0x040fe40007f1e0ff */
[----:B0-----:R-:W-:Y:S02]  /*76c0*/  LEA.HI R112, R123, 0x7e, RZ, 0x1a ;  /* 0x0000007e7b707811 */ /* 0x001fe400078fd0ff */
[----:B------:R-:W-:Y:S02]  /*76d0*/  LEA.HI.X.SX32 R115, R116, R103, 0x1, P0 ;  /* 0x0000006774737211 */ /* 0x000fe400000f0eff */
[----:B------:R-:W-:Y:S02]  /*76e0*/  ISETP.GE.AND P2, PT, R112, UR59, PT ;  /* 0x0000003b70007c0c */ /* 0x000fe4000bf46270 */
[----:B------:R-:W-:-:S02]  /*76f0*/  PRMT R112, RZ, 0x7610, R112 ;  /* 0x00007610ff707816 */ /* 0x000fc40000000070 */
[----:B------:R-:W-:-:S04]  /*7700*/  PRMT R113, RZ, 0x7610, R113 ;  /* 0x00007610ff717816 */ /* 0x000fc80000000071 */
[----:B------:R0:W4:Y:S02]  /*7710*/  @!P1 LDG.E.U8 R112, desc[UR40][R114.64] ;  /* 0x0000002872709981 */ /* 0x000124000c1e1100 */
[----:B0-----:R-:W-:-:S04]  /*7720*/  IADD3 R114, P0, R208, R82, RZ ;  /* 0x00000052d0727210 */ /* 0x001fc80007f1e0ff */
[----:B------:R-:W-:-:S05]  /*7730*/  LEA.HI.X.SX32 R115, R208, R103, 0x1, P0 ;  /* 0x00000067d0737211 */ /* 0x000fca00000f0eff */
[----:B------:R0:W4:Y:S01]  /*7740*/  @!P2 LDG.E.U8 R113, desc[UR40][R114.64] ;  /* 0x000000287271a981 */ /* 0x000122000c1e1100 */
[----:B------:R-:W-:Y:S02]  /*7750*/  ISETP.GE.AND P0, PT, R105, UR59, PT ;  /* 0x0000003b69007c0c */ /* 0x000fe4000bf06270 */
[----:B------:R-:W-:Y:S02]  /*7760*/  IADD3 R116, P1, R106, R205, RZ ;  /* 0x000000cd6a747210 */ /* 0x000fe40007f3e0ff */
[----:B0-----:R-:W-:Y:S02]  /*7770*/  SHF.R.S32.HI R114, RZ, 0x1f, R106 ;  /* 0x0000001fff727819 */ /* 0x001fe4000001146a */
[----:B------:R-:W-:-:S03]  /*7780*/  PRMT R115, RZ, 0x7610, R115 ;  /* 0x00007610ff737816 */ /* 0x000fc60000000073 */
[----:B------:R-:W-:Y:S01]  /*7790*/  IMAD.X R117, R114, 0x1, R204, P1 ;  /* 0x0000000172757824 */ /* 0x000fe200008e06cc */
[----:B------:R-:W-:Y:S01]  /*77a0*/  BAR.SYNC.DEFER_BLOCKING 0x0 ;  /* 0x0000000000007b1d */ /* 0x000fe20000010000 */
[----:B------:R-:W-:-:S05]  /*77b0*/  IADD3 R118, P1, R106, R16, RZ ;  /* 0x000000106a767210 */ /* 0x000fca0007f3e0ff */
[----:B------:R-:W-:Y:S02]  /*77c0*/  IMAD.X R119, R114, 0x1, R71, P1 ;  /* 0x0000000172777824 */ /* 0x000fe400008e0647 */
[----:B------:R-:W-:Y:S01]  /*77d0*/  IMAD.SHL.U32 R152, R123, 0x80, RZ ;  /* 0x000000807b987824 */ /* 0x000fe200078e00ff */
[----:B------:R0:W4:Y:S02]  /*77e0*/  @!P0 LDG.E.U8 R115, desc[UR40][R116.64] ;  /* 0x0000002874738981 */ /* 0x000124000c1e1100 */
[----:B0-----:R-:W-:-:S06]  /*77f0*/  PRMT R116, RZ, 0x7610, R116 ;  /* 0x00007610ff747816 */ /* 0x001fcc0000000074 */
[----:B------:R0:W4:Y:S01]  /*7800*/  @!P0 LDG.E.U8 R116, desc[UR40][R118.64] ;  /* 0x0000002876748981 */ /* 0x000122000c1e1100 */
[----:B------:R-:W-:Y:S02]  /*7810*/  PRMT R117, RZ, 0x7610, R117 ;  /* 0x00007610ff757816 */ /* 0x000fe40000000075 */
[----:B0-----:R-:W-:-:S05]  /*7820*/  IADD3 R118, P1, R106, R18, RZ ;  /* 0x000000126a767210 */ /* 0x001fca0007f3e0ff */
[----:B------:R-:W-:Y:S01]  /*7830*/  IMAD.X R119, R114, 0x1, R73, P1 ;  /* 0x0000000172777824 */ /* 0x000fe200008e0649 */
[----:B------:R-:W-:Y:S01]  /*7840*/  IADD3 R120, P1, R106, R20, RZ ;  /* 0x000000146a787210 */ /* 0x000fe20007f3e0ff */
[----:B------:R-:W-:Y:S01]  /*7850*/  IMAD.SHL.U32 R123, R123, 0x10, RZ ;  /* 0x000000107b7b7824 */ /* 0x000fe200078e00ff */
[----:B------:R-:W-:Y:S02]  /*7860*/  LOP3.LUT R152, R152, 0x1f80, RZ, 0xc0, !PT ;  /* 0x00001f8098987812 */ /* 0x000fe400078ec0ff */
[----:B------:R0:W4:Y:S01]  /*7870*/  @!P0 LDG.E.U8 R117, desc[UR40][R118.64] ;  /* 0x0000002876758981 */ /* 0x000122000c1e1100 */
[----:B------:R-:W-:Y:S01]  /*7880*/  IMAD.X R121, R114, 0x1, R75, P1 ;  /* 0x0000000172797824 */ /* 0x000fe200008e064b */
[----:B------:R-:W-:Y:S02]  /*7890*/  LOP3.LUT R152, R152, 0x70, R123, 0xf8, !PT ;  /* 0x0000007098987812 */ /* 0x000fe400078ef87b */
[----:B0-----:R-:W-:Y:S02]  /*78a0*/  PRMT R118, RZ, 0x7610, R118 ;  /* 0x00007610ff767816 */ /* 0x001fe40000000076 */
[----:B------:R-:W-:-:S04]  /*78b0*/  LOP3.LUT R152, R152, R0, RZ, 0xfc, !PT ;  /* 0x0000000098987212 */ /* 0x000fc800078efcff */
[----:B------:R0:W4:Y:S01]  /*78c0*/  @!P0 LDG.E.U8 R118, desc[UR40][R120.64] ;  /* 0x0000002878768981 */ /* 0x000122000c1e1100 */
[----:B------:R-:W-:-:S03]  /*78d0*/  PRMT R119, RZ, 0x7610, R119 ;  /* 0x00007610ff777816 */ /* 0x000fc60000000077 */
[----:B------:R1:W-:Y:S01]  /*78e0*/  STS.U8 [R152+UR60], R122 ;  /* 0x0000007a98007988 */ /* 0x0003e2000800003c */
[----:B0-----:R-:W-:-:S05]  /*78f0*/  IADD3 R120, P1, R106, R22, RZ ;  /* 0x000000166a787210 */ /* 0x001fca0007f3e0ff */
[----:B------:R-:W-:Y:S01]  /*7900*/  IMAD.X R121, R114, 0x1, R77, P1 ;  /* 0x0000000172797824 */ /* 0x000fe200008e064d */
[----:B-1----:R-:W-:-:S04]  /*7910*/  IADD3 R122, P1, R106, R56, RZ ;  /* 0x000000386a7a7210 */ /* 0x002fc80007f3e0ff */
[----:B------:R0:W4:Y:S01]  /*7920*/  @!P0 LDG.E.U8 R119, desc[UR40][R120.64] ;  /* 0x0000002878778981 */ /* 0x000122000c1e1100 */
[----:B------:R-:W-:Y:S01]  /*7930*/  IMAD.X R123, R114, 0x1, R79, P1 ;  /* 0x00000001727b7824 */ /* 0x000fe200008e064f */
[----:B0-----:R-:W-:-:S06]  /*7940*/  PRMT R120, RZ, 0x7610, R120 ;  /* 0x00007610ff787816 */ /* 0x001fcc0000000078 */
[----:B------:R0:W4:Y:S01]  /*7950*/  @!P0 LDG.E.U8 R120, desc[UR40][R122.64] ;  /* 0x000000287a788981 */ /* 0x000122000c1e1100 */
[----:B------:R-:W-:-:S03]  /*7960*/  PRMT R121, RZ, 0x7610, R121 ;  /* 0x00007610ff797816 */ /* 0x000fc60000000079 */
[----:B------:R1:W-:Y:S01]  /*7970*/  STS.U8 [R152+UR60+0x4], R124 ;  /* 0x0000047c98007988 */ /* 0x0003e2000800003c */
[----:B0-----:R-:W-:-:S05]  /*7980*/  IADD3 R122, P1, R106, R58, RZ ;  /* 0x0000003a6a7a7210 */ /* 0x001fca0007f3e0ff */
[----:B------:R-:W-:Y:S01]  /*7990*/  IMAD.X R123, R114, 0x1, R81, P1 ;  /* 0x00000001727b7824 */ /* 0x000fe200008e0651 */
[----:B-1----:R-:W-:Y:S01]  /*79a0*/  IADD3 R124, P1, R106, R60, RZ ;  /* 0x0000003c6a7c7210 */ /* 0x002fe20007f3e0ff */
[----:B-----5:R0:W-:Y:S04]  /*79b0*/  STS.U8 [R152+UR60+0x2], R125 ;  /* 0x0000027d98007988 */ /* 0x0201e8000800003c */
[----:B------:R1:W5:Y:S01]  /*79c0*/  @!P0 LDG.E.U8 R121, desc[UR40][R122.64] ;  /* 0x000000287a798981 */ /* 0x000362000c1e1100 */
[----:B0-----:R-:W-:Y:S01]  /*79d0*/  IMAD.X R125, R114, 0x1, R83, P1 ;  /* 0x00000001727d7824 */ /* 0x001fe200008e0653 */
[----:B-1----:R-:W-:-:S06]  /*79e0*/  PRMT R122, RZ, 0x7610, R122 ;  /* 0x00007610ff7a7816 */ /* 0x002fcc000000007a */
[----:B------:R0:W5:Y:S01]  /*79f0*/  @!P0 LDG.E.U8 R122, desc[UR40][R124.64] ;  /* 0x000000287c7a8981 */ /* 0x000162000c1e1100 */
[----:B------:R-:W-:-:S03]  /*7a00*/  PRMT R123, RZ, 0x7610, R123 ;  /* 0x00007610ff7b7816 */ /* 0x000fc6000000007b */
[----:B------:R1:W-:Y:S01]  /*7a10*/  STS.U8 [R152+UR60+0x8], R126 ;  /* 0x0000087e98007988 */ /* 0x0003e2000800003c */
[----:B0-----:R-:W-:-:S05]  /*7a20*/  IADD3 R124, P1, R106, R62, RZ ;  /* 0x0000003e6a7c7210 */ /* 0x001fca0007f3e0ff */
[----:B------:R-:W-:Y:S01]  /*7a30*/  IMAD.X R125, R114, 0x1, R85, P1 ;  /* 0x00000001727d7824 */ /* 0x000fe200008e0655 */
[----:B-1----:R-:W-:Y:S01]  /*7a40*/  IADD3 R126, P1, R106, R64, RZ ;  /* 0x000000406a7e7210 */ /* 0x002fe20007f3e0ff */
[----:B------:R0:W-:Y:S04]  /*7a50*/  STS.U8 [R152+UR60+0x6], R127 ;  /* 0x0000067f98007988 */ /* 0x0001e8000800003c */
        /* <DEDUP_REMOVED lines=12> */
[----:B-1----:R-:W-:Y:S02]  /*7b20*/  PRMT R126, RZ, 0x7610, R126 ;  /* 0x00007610ff7e7816 */ /* 0x002fe4000000007e */
[----:B------:R-:W-:-:S04]  /*7b30*/  LOP3.LUT R235, R152, 0x10, RZ, 0x3c, !PT ;  /* 0x0000001098eb7812 */ /* 0x000fc800078e3cff */
[----:B------:R0:W5:Y:S01]  /*7b40*/  @!P0 LDG.E.U8 R126, desc[UR40][R128.64] ;  /* 0x00000028807e8981 */ /* 0x000162000c1e1100 */
[----:B------:R-:W-:-:S03]  /*7b50*/  PRMT R127, RZ, 0x7610, R127 ;  /* 0x00007610ff7f7816 */ /* 0x000fc6000000007f */
[----:B------:R-:W-:Y:S01]  /*7b60*/  STS.U8 [R152+UR60+0xe], R131 ;  /* 0x00000e8398007988 */ /* 0x000fe2000800003c */
[----:B0-----:R-:W-:-:S03]  /*7b70*/  IADD3 R128, P1, R106, R70, RZ ;  /* 0x000000466a807210 */ /* 0x001fc60007f3e0ff */
[----:B------:R0:W-:Y:S02]  /*7b80*/  STS.U8 [R235+UR60+0x2], R130 ;  /* 0x00000282eb007988 */ /* 0x0001e4000800003c */
[----:B------:R-:W-:-:S05]  /*7b90*/  IMAD.X R129, R114, 0x1, R91, P1 ;  /* 0x0000000172817824 */ /* 0x000fca00008e065b */
[----:B------:R1:W5:Y:S01]  /*7ba0*/  @!P0 LDG.E.U8 R127, desc[UR40][R128.64] ;  /* 0x00000028807f8981 */ /* 0x000362000c1e1100 */
[----:B0-----:R-:W-:-:S05]  /*7bb0*/  IADD3 R130, P1, R106, R72, RZ ;  /* 0x000000486a827210 */ /* 0x001fca0007f3e0ff */
[----:B------:R-:W-:Y:S01]  /*7bc0*/  IMAD.X R131, R114, 0x1, R92, P1 ;  /* 0x0000000172837824 */ /* 0x000fe200008e065c */
        /* <DEDUP_REMOVED lines=31> */
[----:B------:R0:W-:Y:S04]  /*7dc0*/  STS.U8 [R235+UR60], R180 ;  /* 0x000000b4eb007988 */ /* 0x0001e8000800003c */
[----:B------:R1:W5:Y:S01]  /*7dd0*/  @!P0 LDG.E.U8 R134, desc[UR40][R136.64] ;  /* 0x0000002888868981 */ /* 0x000362000c1e1100 */
[----:B------:R-:W-:-:S02]  /*7de0*/  PRMT R135, RZ, 0x7610, R135 ;  /* 0x00007610ff877816 */ /* 0x000fc40000000087 */
[----:B0-----:R-:W-:Y:S01]  /*7df0*/  LOP3.LUT R180, R152, 0x20, RZ, 0x3c, !PT ;  /* 0x0000002098b47812 */ /* 0x001fe200078e3cff */
[----:B------:R-:W5:Y:S01]  /*7e00*/  LDL R235, [R1] ;  /* 0x0000000001eb7983 */ /* 0x000f620000100800 */
[----:B-1----:R-:W-:-:S03]  /*7e10*/  IADD3 R136, P1, R106, R86, RZ ;  /* 0x000000566a887210 */ /* 0x002fc60007f3e0ff */
[----:B------:R0:W-:Y:S02]  /*7e20*/  STS.U8 [R180+UR60+0x2], R138 ;  /* 0x0000028ab4007988 */ /* 0x0001e4000800003c */
[----:B------:R-:W-:Y:S02]  /*7e30*/  IMAD.X R137, R114, 0x1, R99, P1 ;  /* 0x0000000172897824 */ /* 0x000fe400008e0663 */
[----:B------:R1:W-:Y:S04]  /*7e40*/  STS.U8 [R180+UR60], R139 ;  /* 0x0000008bb4007988 */ /* 0x0003e8000800003c */
[----:B------:R2:W5:Y:S01]  /*7e50*/  @!P0 LDG.E.U8 R135, desc[UR40][R136.64] ;  /* 0x0000002888878981 */ /* 0x000562000c1e1100 */
[----:B0-----:R-:W-:-:S05]  /*7e60*/  IADD3 R138, P1, R106, R88, RZ ;  /* 0x000000586a8a7210 */ /* 0x001fca0007f3e0ff */
[----:B-1----:R-:W-:Y:S01]  /*7e70*/  IMAD.X R139, R114, 0x1, R100, P1 ;  /* 0x00000001728b7824 */ /* 0x002fe200008e0664 */
[----:B--2---:R-:W-:-:S06]  /*7e80*/  PRMT R136, RZ, 0x7610, R136 ;  /* 0x00007610ff887816 */ /* 0x004fcc0000000088 */
[----:B------:R0:W2:Y:S01]  /*7e90*/  @!P0 LDG.E.U8 R136, desc[UR40][R138.64] ;  /* 0x000000288a888981 */ /* 0x0000a2000c1e1100 */
[----:B------:R-:W-:-:S03]  /*7ea0*/  PRMT R137, RZ, 0x7610, R137 ;  /* 0x00007610ff897816 */ /* 0x000fc60000000089 */
[----:B------:R1:W-:Y:S01]  /*7eb0*/  STS.U8 [R180+UR60+0x6], R140 ;  /* 0x0000068cb4007988 */ /* 0x0003e2000800003c */
[----:B0-----:R-:W-:-:S05]  /*7ec0*/  IADD3 R138, P1, R106, R181, RZ ;  /* 0x000000b56a8a7210 */ /* 0x001fca0007f3e0ff */
[----:B------:R-:W-:Y:S01]  /*7ed0*/  IMAD.X R139, R114, 0x1, R101, P1 ;  /* 0x00000001728b7824 */ /* 0x000fe200008e0665 */
[----:B-1----:R-:W-:Y:S01]  /*7ee0*/  IADD3 R140, P1, R106, R183, RZ ;  /* 0x000000b76a8c7210 */ /* 0x002fe20007f3e0ff */
[----:B------:R0:W-:Y:S04]  /*7ef0*/  STS.U8 [R180+UR60+0x4], R141 ;  /* 0x0000048db4007988 */ /* 0x0001e8000800003c */
[----:B------:R1:W2:Y:S01]  /*7f00*/  @!P0 LDG.E.U8 R137, desc[UR40][R138.64] ;  /* 0x000000288a898981 */ /* 0x0002a2000c1e1100 */
[----:B0-----:R-:W-:Y:S01]  /*7f10*/  IMAD.X R141, R114, 0x1, R182, P1 ;  /* 0x00000001728d7824 */ /* 0x001fe200008e06b6 */
[----:B-1----:R-:W-:-:S06]  /*7f20*/  PRMT R138, RZ, 0x7610, R138 ;  /* 0x00007610ff8a7816 */ /* 0x002fcc000000008a */
        /* <DEDUP_REMOVED lines=11> */
[----:B------:R-:W-:Y:S02]  /*7fe0*/  PRMT R141, RZ, 0x7610, R141 ;  /* 0x00007610ff8d7816 */ /* 0x000fe4000000008d */
[----:B0-----:R-:W-:-:S05]  /*7ff0*/  IADD3 R142, P1, R106, R189, RZ ;  /* 0x000000bd6a8e7210 */ /* 0x001fca0007f3e0ff */
[----:B------:R-:W-:Y:S01]  /*8000*/  IMAD.X R143, R114, 0x1, R188, P1 ;  /* 0x00000001728f7824 */ /* 0x000fe200008e06bc */
[----:B------:R0:W-:Y:S04]  /*8010*/  STS.U8 [R180+UR60+0xe], R178 ;  /* 0x00000eb2b4007988 */ /* 0x0001e8000800003c */
[----:B------:R1:W2:Y:S01]  /*8020*/  @!P0 LDG.E.U8 R141, desc[UR40][R142.64] ;  /* 0x000000288e8d8981 */ /* 0x0002a2000c1e1100 */
[----:B0-----:R-:W-:Y:S02]  /*8030*/  PRMT R178, RZ, 0x7610, R178 ;  /* 0x00007610ffb27816 */ /* 0x001fe400000000b2 */
[----:B-1----:R-:W-:Y:S01]  /*8040*/  IADD3 R142, P1, R106, R191, RZ ;  /* 0x000000bf6a8e7210 */ /* 0x002fe20007f3e0ff */
[----:B------:R0:W-:Y:S04]  /*8050*/  STS.U8 [R180+UR60+0xc], R179 ;  /* 0x00000cb3b4007988 */ /* 0x0001e8000800003c */
[----:B------:R-:W-:-:S05]  /*8060*/  IMAD.X R143, R114, 0x1, R190, P1 ;  /* 0x00000001728f7824 */ /* 0x000fca00008e06be */
[----:B------:R1:W2:Y:S01]  /*8070*/  @!P0 LDG.E.U8 R178, desc[UR40][R142.64] ;  /* 0x000000288eb28981 */ /* 0x0002a2000c1e1100 */
[----:B0-----:R-:W-:-:S05]  /*8080*/  LOP3.LUT R179, R152, 0x30, RZ, 0x3c, !PT ;  /* 0x0000003098b37812 */ /* 0x001fca00078e3cff */
[----:B------:R0:W-:Y:S01]  /*8090*/  STS.U8 [R179+UR60], R177 ;  /* 0x000000b1b3007988 */ /* 0x0001e2000800003c */
[----:B-1----:R-:W-:-:S05]  /*80a0*/  IADD3 R142, P1, R106, R193, RZ ;  /* 0x000000c16a8e7210 */ /* 0x002fca0007f3e0ff */
[----:B------:R-:W-:Y:S01]  /*80b0*/  IMAD.X R143, R114, 0x1, R192, P1 ;  /* 0x00000001728f7824 */ /* 0x000fe200008e06c0 */
[----:B0-----:R-:W-:Y:S01]  /*80c0*/  PRMT R177, RZ, 0x7610, R177 ;  /* 0x00007610ffb17816 */ /* 0x001fe200000000b1 */
[----:B------:R0:W-:Y:S05]  /*80d0*/  STS.U8 [R179+UR60+0x2], R176 ;  /* 0x000002b0b3007988 */ /* 0x0001ea000800003c */
[----:B------:R1:W2:Y:S01]  /*80e0*/  @!P0 LDG.E.U8 R177, desc[UR40][R142.64] ;  /* 0x000000288eb18981 */ /* 0x0002a2000c1e1100 */
[----:B0-----:R-:W-:Y:S02]  /*80f0*/  PRMT R176, RZ, 0x7610, R176 ;  /* 0x00007610ffb07816 */ /* 0x001fe400000000b0 */
[----:B-1----:R-:W-:-:S05]  /*8100*/  IADD3 R142, P1, R106, R195, RZ ;  /* 0x000000c36a8e7210 */ /* 0x002fca0007f3e0ff */
[----:B------:R-:W-:Y:S01]  /*8110*/  IMAD.X R143, R114, 0x1, R194, P1 ;  /* 0x00000001728f7824 */ /* 0x000fe200008e06c2 */
[----:B------:R0:W-:Y:S04]  /*8120*/  STS.U8 [R179+UR60+0x4], R175 ;  /* 0x000004afb3007988 */ /* 0x0001e8000800003c */
        /* <DEDUP_REMOVED lines=17> */
[----:B-1----:R-:W-:-:S04]  /*8240*/  IADD3 R142, P1, R106, UR58, RZ ;  /* 0x0000003a6a8e7c10 */ /* 0x002fc8000ff3e0ff */
[----:B------:R-:W-:Y:S01]  /*8250*/  IADD3.X R143, R114, UR38, RZ, P1, !PT ;  /* 0x00000026728f7c10 */ /* 0x000fe20008ffe4ff */
        /* <DEDUP_REMOVED lines=9> */
[----:B------:R-:W-:Y:S02]  /*82f0*/  IADD3.X R143, R114, UR36, RZ, P1, !PT ;  /* 0x00000024728f7c10 */ /* 0x000fe40008ffe4ff */
[----:B------:R-:W-:-:S03]  /*8300*/  LOP3.LUT R179, R152, 0x40, RZ, 0x3c, !PT ;  /* 0x0000004098b37812 */ /* 0x000fc600078e3cff */
[----:B------:R0:W2:Y:S04]  /*8310*/  @!P0 LDG.E.U8 R170, desc[UR40][R142.64] ;  /* 0x000000288eaa8981 */ /* 0x0000a8000c1e1100 */
[----:B------:R1:W-:Y:S01]  /*8320*/  STS.U8 [R179+UR60], R169 ;  /* 0x000000a9b3007988 */ /* 0x0003e2000800003c */
[----:B0-----:R-:W-:Y:S02]  /*8330*/  IADD3 R142, P1, R106, UR55, RZ ;  /* 0x000000376a8e7c10 */ /* 0x001fe4000ff3e0ff */
[----:B-1----:R-:W-:Y:S02]  /*8340*/  PRMT R169, RZ, 0x7610, R169 ;  /* 0x00007610ffa97816 */ /* 0x002fe400000000a9 */
[----:B------:R-:W-:Y:S01]  /*8350*/  IADD3.X R143, R114, UR35, RZ, P1, !PT ;  /* 0x00000023728f7c10 */ /* 0x000fe20008ffe4ff */
[----:B------:R0:W-:Y:S04]  /*8360*/  STS.U8 [R179+UR60+0x2], R168 ;  /* 0x000002a8b3007988 */ /* 0x0001e8000800003c */
[----:B------:R1:W2:Y:S01]  /*8370*/  @!P0 LDG.E.U8 R169, desc[UR40][R142.64] ;  /* 0x000000288ea98981 */ /* 0x0002a2000c1e1100 */
[----:B0-----:R-:W-:-:S02]  /*8380*/  PRMT R168, RZ, 0x7610, R168 ;  /* 0x00007610ffa87816 */ /* 0x001fc400000000a8 */
[----:B-1----:R-:W-:-:S04]  /*8390*/  IADD3 R142, P1, R106, UR54, RZ ;  /* 0x000000366a8e7c10 */ /* 0x002fc8000ff3e0ff */
[----:B------:R-:W-:Y:S01]  /*83a0*/  IADD3.X R143, R114, UR34, RZ, P1, !PT ;  /* 0x00000022728f7c10 */ /* 0x000fe20008ffe4ff */
[----:B---3--:R0:W-:Y:S04]  /*83b0*/  STS.U8 [R179+UR60+0x4], R167 ;  /* 0x000004a7b3007988 */ /* 0x0081e8000800003c */
[----:B------:R1:W3:Y:S01]  /*83c0*/  @!P0 LDG.E.U8 R168, desc[UR40][R142.64] ;  /* 0x000000288ea88981 */ /* 0x0002e2000c1e1100 */
[----:B0-----:R-:W-:Y:S02]  /*83d0*/  PRMT R167, RZ, 0x7610, R167 ;  /* 0x00007610ffa77816 */ /* 0x001fe400000000a7 */
[----:B-1----:R-:W-:-:S04]  /*83e0*/  IADD3 R142, P1, R106, UR53, RZ ;  /* 0x000000356a8e7c10 */ /* 0x002fc8000ff3e0ff */
[----:B------:R-:W-:Y:S01]  /*83f0*/  IADD3.X R143, R114, UR33, RZ, P1, !PT ;  /* 0x00000021728f7c10 */ /* 0x000fe20008ffe4ff */
[----:B------:R0:W-:Y:S04]  /*8400*/  STS.U8 [R179+UR60+0x6], R166 ;  /* 0x000006a6b3007988 */ /* 0x0001e8000800003c */
[----:B------:R1:W3:Y:S01]  /*8410*/  @!P0 LDG.E.U8 R167, desc[UR40][R142.64] ;  /* 0x000000288ea78981 */ /* 0x0002e2000c1e1100 */
[----:B0-----:R-:W-:Y:S02]  /*8420*/  PRMT R166, RZ, 0x7610, R166 ;  /* 0x00007610ffa67816 */ /* 0x001fe400000000a6 */
[----:B-1----:R-:W-:-:S04]  /*8430*/  IADD3 R142, P1, R106, UR52, RZ ;  /* 0x000000346a8e7c10 */ /* 0x002fc8000ff3e0ff */
[----:B------:R-:W-:Y:S01]  /*8440*/  IADD3.X R143, R114, UR32, RZ, P1, !PT ;  /* 0x00000020728f7c10 */ /* 0x000fe20008ffe4ff */
[----:B----4-:R0:W-:Y:S04]  /*8450*/  STS.U8 [R179+UR60+0x8], R165 ;  /* 0x000008a5b3007988 */ /* 0x0101e8000800003c */
[----:B------:R1:W4:Y:S01]  /*8460*/  @!P0 LDG.E.U8 R166, desc[UR40][R142.64] ;  /* 0x000000288ea68981 */ /* 0x000322000c1e1100 */
        /* <DEDUP_REMOVED lines=8> */
[----:B------:R0:W-:Y:S04]  /*84f0*/  STS.U8 [R179+UR60+0xc], R163 ;  /* 0x00000ca3b3007988 */ /* 0x0001e8000800003c */
        /* <DEDUP_REMOVED lines=8> */
[----:B------:R-:W-:Y:S02]  /*8580*/  IADD3.X R143, R114, UR12, RZ, P1, !PT ;  /* 0x0000000c728f7c10 */ /* 0x000fe40008ffe4ff */
[----:B------:R-:W-:-:S03]  /*8590*/  LOP3.LUT R179, R152, 0x50, RZ, 0x3c, !PT ;  /* 0x0000005098b37812 */ /* 0x000fc600078e3cff */
[----:B------:R0:W4:Y:S04]  /*85a0*/  @!P0 LDG.E.U8 R162, desc[UR40][R142.64] ;  /* 0x000000288ea28981 */ /* 0x000128000c1e1100 */
[----:B------:R1:W-:Y:S01]  /*85b0*/  STS.U8 [R179+UR60], R161 ;  /* 0x000000a1b3007988 */ /* 0x0003e2000800003c */
[----:B0-----:R-:W-:Y:S02]  /*85c0*/  IADD3 R142, P1, R106, UR47, RZ ;  /* 0x0000002f6a8e7c10 */ /* 0x001fe4000ff3e0ff */
[----:B-1----:R-:W-:Y:S02]  /*85d0*/  PRMT R161, RZ, 0x7610, R161 ;  /* 0x00007610ffa17816 */ /* 0x002fe400000000a1 */
[----:B------:R-:W-:Y:S01]  /*85e0*/  IADD3.X R143, R114, UR11, RZ, P1, !PT ;  /* 0x0000000b728f7c10 */ /* 0x000fe20008ffe4ff */
[----:B------:R0:W-:Y:S04]  /*85f0*/  STS.U8 [R179+UR60+0x2], R160 ;  /* 0x000002a0b3007988 */ /* 0x0001e8000800003c */
[----:B------:R1:W3:Y:S01]  /*8600*/  @!P0 LDG.E.U8 R161, desc[UR40][R142.64] ;  /* 0x000000288ea18981 */ /* 0x0002e2000c1e1100 */
[----:B0-----:R-:W-:-:S02]  /*8610*/  PRMT R160, RZ, 0x7610, R160 ;  /* 0x00007610ffa07816 */ /* 0x001fc400000000a0 */
        /* <DEDUP_REMOVED lines=30> */
[----:B-1----:R-:W-:-:S05]  /*8800*/  IADD3 R142, P1, R106, R203, RZ ;  /* 0x000000cb6a8e7210 */ /* 0x002fca0007f3e0ff */
[----:B------:R-:W-:-:S05]  /*8810*/  IMAD.X R143, R114, 0x1, R202, P1 ;  /* 0x00000001728f7824 */ /* 0x000fca00008e06ca */
[----:B------:R0:W4:Y:S01]  /*8820*/  @!P0 LDG.E.U8 R154, desc[UR40][R142.64] ;  /* 0x000000288e9a8981 */ /* 0x000122000c1e1100 */
[----:B------:R-:W-:Y:S02]  /*8830*/  PRMT R179, RZ, 0x7610, R179 ;  /* 0x00007610ffb37816 */ /* 0x000fe400000000b3 */
[----:B0-----:R-:W-:-:S05]  /*8840*/  IADD3 R142, P1, R106, R12, RZ ;  /* 0x0000000c6a8e7210 */ /* 0x001fca0007f3e0ff */
[----:B------:R-:W-:Y:S01]  /*8850*/  IMAD.X R143, R114, 0x1, R67, P1 ;  /* 0x00000001728f7824 */ /* 0x000fe200008e0643 */
[----:B------:R-:W-:-:S04]  /*8860*/  LOP3.LUT R180, R152, 0x60, RZ, 0x3c, !PT ;  /* 0x0000006098b47812 */ /* 0x000fc800078e3cff */
[----:B------:R0:W4:Y:S01]  /*8870*/  @!P0 LDG.E.U8 R179, desc[UR40][R142.64] ;  /* 0x000000288eb38981 */ /* 0x000122000c1e1100 */
[----:B------:R-:W-:Y:S02]  /*8880*/  PRMT R152, RZ, 0x7610, R152 ;  /* 0x00007610ff987816 */ /* 0x000fe40000000098 */
[----:B0-----:R-:W-:-:S05]  /*8890*/  IADD3 R142, P1, R106, R14, RZ ;  /* 0x0000000e6a8e7210 */ /* 0x001fca0007f3e0ff */
[----:B------:R-:W-:Y:S01]  /*88a0*/  IMAD.X R143, R114, 0x1, R69, P1 ;  /* 0x00000001728f7824 */ /* 0x000fe200008e0645 */
[----:B------:R0:W-:Y:S04]  /*88b0*/  STS.U8 [R180+UR60+0x2], R151 ;  /* 0x00000297b4007988 */ /* 0x0001e8000800003c */
[----:B------:R1:W4:Y:S01]  /*88c0*/  @!P0 LDG.E.U8 R152, desc[UR40][R142.64] ;  /* 0x000000288e988981 */ /* 0x000322000c1e1100 */
[----:B0-----:R-:W-:Y:S02]  /*88d0*/  PRMT R151, RZ, 0x7610, R151 ;  /* 0x00007610ff977816 */ /* 0x001fe40000000097 */
[----:B-1----:R-:W-:-:S05]  /*88e0*/  IADD3 R142, P1, R106, R10, RZ ;  /* 0x0000000a6a8e7210 */ /* 0x002fca0007f3e0ff */
        /* <DEDUP_REMOVED lines=31> */
[----:B------:R0:W-:Y:S04]  /*8ae0*/  STS.U8 [R180+UR60], R153 ;  /* 0x00000099b4007988 */ /* 0x0001e8000800003c */
        /* <DEDUP_REMOVED lines=8> */
[----:B------:R-:W-:-:S05]  /*8b70*/  IMAD.X R143, R114, 0x1, R17, P1 ;  /* 0x00000001728f7824 */ /* 0x000fca00008e0611 */
[----:B------:R0:W4:Y:S02]  /*8b80*/  @!P0 LDG.E.U8 R144, desc[UR40][R142.64] ;  /* 0x000000288e908981 */ /* 0x000124000c1e1100 */
[----:B0-----:R-:W-:-:S05]  /*8b90*/  IADD3 R142, P1, R106, R104, RZ ;  /* 0x000000686a8e7210 */ /* 0x001fca0007f3e0ff */
[----:B------:R-:W-:Y:S01]  /*8ba0*/  IMAD.X R143, R114, 0x1, R15, P1 ;  /* 0x00000001728f7824 */ /* 0x000fe200008e060f */
[----:B------:R-:W-:-:S06]  /*8bb0*/  PRMT R114, RZ, 0x7610, R114 ;  /* 0x00007610ff727816 */ /* 0x000fcc0000000072 */
[----:B------:R-:W4:Y:S04]  /*8bc0*/  @!P0 LDG.E.U8 R114, desc[UR40][R142.64] ;  /* 0x000000288e728981 */ /* 0x000f28000c1e1100 */
[----:B------:R0:W-:Y:S04]  /*8bd0*/  STS.U8 [R3+UR60+0x2], R107 ;  /* 0x0000026b03007988 */ /* 0x0001e8000800003c */
[----:B------:R1:W-:Y:S01]  /*8be0*/  STS.U8 [R3+UR60+0x4], R108 ;  /* 0x0000046c03007988 */ /* 0x0003e2000800003c */
[----:B0-----:R-:W-:-:S03]  /*8bf0*/  LOP3.LUT R107, R105, 0x10, RZ, 0x3c, !PT ;  /* 0x00000010696b7812 */ /* 0x001fc600078e3cff */
[----:B------:R-:W-:Y:S04]  /*8c00*/  STS.U8 [R3+UR60+0x6], R109 ;  /* 0x0000066d03007988 */ /* 0x000fe8000800003c */
[----:B------:R-:W-:Y:S01]  /*8c10*/  STS.U8 [R3+UR60+0x8], R110 ;  /* 0x0000086e03007988 */ /* 0x000fe2000800003c */
[----:B-1----:R-:W-:-:S03]  /*8c20*/  LOP3.LUT R108, R105, 0x20, RZ, 0x3c, !PT ;  /* 0x00000020696c7812 */ /* 0x002fc600078e3cff */
[----:B------:R-:W-:Y:S04]  /*8c30*/  STS.U8 [R3+UR60+0xa], R111 ;  /* 0x00000a6f03007988 */ /* 0x000fe8000800003c */
[----:B------:R-:W-:Y:S04]  /*8c40*/  STS.U8 [R3+UR60+0xc], R112 ;  /* 0x00000c7003007988 */ /* 0x000fe8000800003c */
[----:B------:R-:W-:Y:S04]  /*8c50*/  STS.U8 [R3+UR60+0xe], R113 ;  /* 0x00000e7103007988 */ /* 0x000fe8000800003c */
[----:B------:R-:W-:Y:S04]  /*8c60*/  STS.U8 [R105+UR60+0x2000], R115 ;  /* 0x0020007369007988 */ /* 0x000fe8000800003c */
[----:B------:R-:W-:Y:S04]  /*8c70*/  STS.U8 [R105+UR60+0x3800], R119 ;  /* 0x0038007769007988 */ /* 0x000fe8000800003c */
[----:B-----5:R-:W-:Y:S04]  /*8c80*/  STS.U8 [R105+UR60+0x3400], R127 ;  /* 0x0034007f69007988 */ /* 0x020fe8000800003c */
[----:B------:R-:W-:Y:S04]  /*8c90*/  STS.U8 [R105+UR60+0x3000], R135 ;  /* 0x0030008769007988 */ /* 0x000fe8000800003c */
[----:B--2---:R-:W-:Y:S04]  /*8ca0*/  STS.U8 [R105+UR60+0x2c00], R177 ;  /* 0x002c00b169007988 */ /* 0x004fe8000800003c */
[----:B------:R-:W-:Y:S04]  /*8cb0*/  STS.U8 [R105+UR60+0x2800], R169 ;  /* 0x002800a969007988 */ /* 0x000fe8000800003c */
[----:B---3--:R-:W-:Y:S01]  /*8cc0*/  STS.U8 [R105+UR60+0x2400], R161 ;  /* 0x002400a169007988 */ /* 0x008fe2000800003c */
[----:B------:R-:W-:Y:S01]  /*8cd0*/  UMOV UR29, 0x40000040 ;  /* 0x40000040001d7882 */ /* 0x000fe20000000000 */
[----:B------:R-:W-:-:S02]  /*8ce0*/  UMOV UR31, 0x40000040 ;  /* 0x40000040001f7882 */ /* 0x000fc40000000000 */
[----:B----4-:R-:W-:Y:S04]  /*8cf0*/  STS.U8 [R105+UR60+0x3c00], R149 ;  /* 0x003c009569007988 */ /* 0x010fe8000800003c */
[----:B------:R-:W-:Y:S04]  /*8d00*/  STS.U8 [R107+UR60+0x2080], R154 ;  /* 0x0020809a6b007988 */ /* 0x000fe8000800003c */
[----:B------:R-:W-:Y:S04]  /*8d10*/  STS.U8 [R107+UR60+0x2480], R162 ;  /* 0x002480a26b007988 */ /* 0x000fe8000800003c */
[----:B------:R-:W-:Y:S04]  /*8d20*/  STS.U8 [R107+UR60+0x2880], R170 ;  /* 0x002880aa6b007988 */ /* 0x000fe8000800003c */
[----:B------:R-:W-:Y:S04]  /*8d30*/  STS.U8 [R107+UR60+0x2c80], R178 ;  /* 0x002c80b26b007988 */ /* 0x000fe8000800003c */
[----:B------:R-:W-:Y:S04]  /*8d40*/  STS.U8 [R107+UR60+0x3080], R134 ;  /* 0x003080866b007988 */ /* 0x000fe8000800003c */
[----:B------:R-:W-:Y:S04]  /*8d50*/  STS.U8 [R107+UR60+0x3480], R126 ;  /* 0x0034807e6b007988 */ /* 0x000fe8000800003c */
[----:B------:R-:W-:Y:S04]  /*8d60*/  STS.U8 [R107+UR60+0x3880], R118 ;  /* 0x003880766b007988 */ /* 0x000fe8000800003c */
[----:B------:R0:W-:Y:S04]  /*8d70*/  STS.U8 [R107+UR60+0x3c80], R150 ;  /* 0x003c80966b007988 */ /* 0x0001e8000800003c */
[----:B------:R-:W-:Y:S01]  /*8d80*/  STS.U8 [R108+UR60+0x2100], R155 ;  /* 0x0021009b6c007988 */ /* 0x000fe2000800003c */
[----:B0-----:R-:W-:-:S03]  /*8d90*/  LOP3.LUT R107, R105, 0x30, RZ, 0x3c, !PT ;  /* 0x00000030696b7812 */ /* 0x001fc600078e3cff */
[----:B------:R-:W-:Y:S04]  /*8da0*/  STS.U8 [R108+UR60+0x2500], R163 ;  /* 0x002500a36c007988 */ /* 0x000fe8000800003c */
[----:B------:R-:W-:Y:S04]  /*8db0*/  STS.U8 [R108+UR60+0x2900], R171 ;  /* 0x002900ab6c007988 */ /* 0x000fe8000800003c */
[----:B------:R-:W-:Y:S04]  /*8dc0*/  STS.U8 [R108+UR60+0x2d00], R141 ;  /* 0x002d008d6c007988 */ /* 0x000fe8000800003c */
[----:B------:R-:W-:Y:S04]  /*8dd0*/  STS.U8 [R108+UR60+0x3100], R133 ;  /* 0x003100856c007988 */ /* 0x000fe8000800003c */
[----:B------:R-:W-:Y:S04]  /*8de0*/  STS.U8 [R108+UR60+0x3500], R125 ;  /* 0x0035007d6c007988 */ /* 0x000fe8000800003c */
[----:B------:R-:W-:Y:S04]  /*8df0*/  STS.U8 [R108+UR60+0x3900], R117 ;  /* 0x003900756c007988 */ /* 0x000fe8000800003c */
[----:B------:R0:W-:Y:S04]  /*8e00*/  STS.U8 [R108+UR60+0x3d00], R147 ;  /* 0x003d00936c007988 */ /* 0x0001e8000800003c */
[----:B------:R-:W-:Y:S04]  /*8e10*/  STS.U8 [R107+UR60+0x2180], R156 ;  /* 0x0021809c6b007988 */ /* 0x000fe8000800003c */
[----:B------:R-:W-:Y:S01]  /*8e20*/  STS.U8 [R107+UR60+0x2580], R164 ;  /* 0x002580a46b007988 */ /* 0x000fe2000800003c */
[----:B0-----:R-:W-:-:S03]  /*8e30*/  LOP3.LUT R108, R105, 0x40, RZ, 0x3c, !PT ;  /* 0x00000040696c7812 */ /* 0x001fc600078e3cff */
        /* <DEDUP_REMOVED lines=40> */
[----:B------:R0:W-:Y:S01]  /*90c0*/  STS.U8 [R107+UR60+0x3f80], R114 ;  /* 0x003f80726b007988 */ /* 0x0001e2000800003c */
[----:B------:R1:W-:Y:S06]  /*90d0*/  MEMBAR.ALL.CTA ;  /* 0x0000000000007992 */ /* 0x0003ec0000008000 */
[----:B-1----:R-:W1:Y:S02]  /*90e0*/  FENCE.VIEW.ASYNC.S ;  /* 0x00000000000073c6 */ /* 0x002e640000000000 */
[----:B-1----:R-:W-:Y:S06]  /*90f0*/  BAR.SYNC.DEFER_BLOCKING 0x0 ;  /* 0x0000000000007b1d */ /* 0x002fec0000010000 */
[----:B------:R-:W-:-:S06]  /*9100*/  WARPGROUP.ARRIVE ;  /* 0x00000000000079c5 */ /* 0x000fcc0000000000 */
[----:B------:R-:W-:Y:S04]  /*9110*/  QGMMA.64x64x32.F32.E5M2.E5M2 R24, gdesc[UR28], R24 ;  /* 0x00e000001c1879f3 */ /* 0x000fe80008703818 */
[----:B------:R-:W-:Y:S04]  /*9120*/  QGMMA.64x64x32.F32.E5M2.E5M2 R24, gdesc[UR16], R24 ;  /* 0x00e00000101879f3 */ /* 0x000fe80008703818 */
[----:B------:R-:W-:Y:S01]  /*9130*/  QGMMA.64x64x32.F32.E5M2.E5M2 R24, gdesc[UR20], R24 ;  /* 0x00e00000141879f3 */ /* 0x000fe20008703818 */
[----:B------:R-:W-:Y:S01]  /*9140*/  R2UR UR31, R235 ;  /* 0x00000000eb1f72ca */ /* 0x000fe200000e0000 */
[----:B------:R-:W-:-:S02]  /*9150*/  USHF.R.S32.HI UR29, URZ, 0x1f, UR4 ;  /* 0x0000001f3f1d7899 */ /* 0x000fc40008011404 */
[----:B------:R-:W-:-:S04]  /*9160*/  IADD3 R9, P2, R9, UR4, RZ ;  /* 0x0000000409097c10 */ /* 0x000fc8000ff5e0ff */
[----:B------:R-:W-:Y:S02]  /*9170*/  IADD3.X R23, R23, UR29, RZ, P2, !PT ;  /* 0x0000001d17177c10 */ /* 0x000fe400097fe4ff */
[----:B------:R-:W-:-:S04]  /*9180*/  IADD3 R14, P2, R14, UR4, RZ ;  /* 0x000000040e0e7c10 */ /* 0x000fc8000ff5e0ff */
[----:B0-----:R-:W-:Y:S01]  /*9190*/  IMAD.U32 R107, RZ, RZ, UR31 ;  /* 0x0000001fff6b7e24 */ /* 0x001fe2000f8e00ff */
[----:B------:R-:W-:Y:S02]  /*91a0*/  IADD3 R82, P0, R82, UR31, RZ ;  /* 0x0000001f52527c10 */ /* 0x000fe4000ff1e0ff */
[----:B------:R-:W-:Y:S02]  /*91b0*/  IADD3 R104, P5, R104, UR4, RZ ;  /* 0x0000000468687c10 */ /* 0x000fe4000ffbe0ff */
[----:B------:R-:W-:Y:S02]  /*91c0*/  LEA.HI.X.SX32 R103, R107, R103, 0x1, P0 ;  /* 0x000000676b677211 */ /* 0x000fe400000f0eff */
[----:B------:R-:W-:Y:S02]  /*91d0*/  IADD3 R4, P0, R4, UR4, RZ ;  /* 0x0000000404047c10 */ /* 0x000fe4000ff1e0ff */
[----:B------:R-:W-:Y:S02]  /*91e0*/  IADD3 R5, P4, R5, UR4, RZ ;  /* 0x0000000405057c10 */ /* 0x000fe4000ff9e0ff */
[----:B------:R-:W-:-:S02]  /*91f0*/  IADD3 R7, P3, R7, UR4, RZ ;  /* 0x0000000407077c10 */ /* 0x000fc4000ff7e0ff */
[----:B------:R-:W-:Y:S02]  /*9200*/  IADD3.X R69, R69, UR29, RZ, P2, !PT ;  /* 0x0000001d45457c10 */ /* 0x000fe400097fe4ff */
[----:B------:R-:W-:Y:S01]  /*9210*/  IADD3 R60, P2, R60, UR4, RZ ;  /* 0x000000043c3c7c10 */ /* 0x000fe2000ff5e0ff */
[----:B------:R-:W-:Y:S01]  /*9220*/  QGMMA.64x64x32.F32.E5M2.E5M2 R24, gdesc[UR24], R24, gsb0 ;  /* 0x00e00000181879f3 */ /* 0x000fe20008003818 */
[----:B------:R-:W-:Y:S02]  /*9230*/  IADD3.X R15, R15, UR29, RZ, P5, !PT ;  /* 0x0000001d0f0f7c10 */ /* 0x000fe4000affe4ff */
[----:B------:R-:W-:Y:S02]  /*9240*/  IADD3.X R17, R17, UR29, RZ, P0, !PT ;  /* 0x0000001d11117c10 */ /* 0x000fe400087fe4ff */
[----:B------:R-:W-:Y:S02]  /*9250*/  IADD3.X R19, R19, UR29, RZ, P4, !PT ;  /* 0x0000001d13137c10 */ /* 0x000fe4000a7fe4ff */
[----:B------:R-:W-:-:S02]  /*9260*/  IADD3.X R21, R21, UR29, RZ, P3, !PT ;  /* 0x0000001d15157c10 */ /* 0x000fc40009ffe4ff */
[----:B------:R-:W-:Y:S02]  /*9270*/  IADD3 R11, P1, R11, UR4, RZ ;  /* 0x000000040b0b7c10 */ /* 0x000fe4000ff3e0ff */
[----:B------:R-:W-:Y:S02]  /*9280*/  IADD3 R13, P6, R13, UR4, RZ ;  /* 0x000000040d0d7c10 */ /* 0x000fe4000ffde0ff */
[----:B------:R-:W-:Y:S02]  /*9290*/  IADD3 R6, P5, R6, UR4, RZ ;  /* 0x0000000406067c10 */ /* 0x000fe4000ffbe0ff */
[----:B------:R-:W-:Y:S02]  /*92a0*/  IADD3 R8, P0, R8, UR4, RZ ;  /* 0x0000000408087c10 */ /* 0x000fe4000ff1e0ff */
[----:B------:R-:W-:Y:S02]  /*92b0*/  IADD3 R10, P4, R10, UR4, RZ ;  /* 0x000000040a0a7c10 */ /* 0x000fe4000ff9e0ff */
[----:B------:R-:W-:-:S02]  /*92c0*/  IADD3 R12, P3, R12, UR4, RZ ;  /* 0x000000040c0c7c10 */ /* 0x000fc4000ff7e0ff */
[----:B------:R-:W-:Y:S02]  /*92d0*/  IADD3.X R83, R83, UR29, RZ, P2, !PT ;  /* 0x0000001d53537c10 */ /* 0x000fe400097fe4ff */
[----:B------:R-:W-:Y:S02]  /*92e0*/  IADD3 R74, P2, R74, UR4, RZ ;  /* 0x000000044a4a7c10 */ /* 0x000fe4000ff5e0ff */
[----:B------:R-:W-:Y:S02]  /*92f0*/  IADD3.X R57, R57, UR29, RZ, P1, !PT ;  /* 0x0000001d39397c10 */ /* 0x000fe40008ffe4ff */
[----:B------:R-:W-:Y:S02]  /*9300*/  IADD3.X R59, R59, UR29, RZ, P6, !PT ;  /* 0x0000001d3b3b7c10 */ /* 0x000fe4000b7fe4ff */
[----:B------:R-:W-:Y:S02]  /*9310*/  IADD3.X R61, R61, UR29, RZ, P5, !PT ;  /* 0x0000001d3d3d7c10 */ /* 0x000fe4000affe4ff */
[----:B------:R-:W-:-:S02]  /*9320*/  IADD3.X R63, R63, UR29, RZ, P0, !PT ;  /* 0x0000001d3f3f7c10 */ /* 0x000fc400087fe4ff */
[----:B------:R-:W-:Y:S02]  /*9330*/  IADD3.X R65, R65, UR29, RZ, P4, !PT ;  /* 0x0000001d41417c10 */ /* 0x000fe4000a7fe4ff */
[----:B------:R-:W-:Y:S02]  /*9340*/  IADD3.X R67, R67, UR29, RZ, P3, !PT ;  /* 0x0000001d43437c10 */ /* 0x000fe40009ffe4ff */
[----:B------:R-:W-:Y:S02]  /*9350*/  IADD3 R16, P1, R16, UR4, RZ ;  /* 0x0000000410107c10 */ /* 0x000fe4000ff3e0ff */
[----:B------:R-:W-:Y:S02]  /*9360*/  IADD3 R18, P6, R18, UR4, RZ ;  /* 0x0000000412127c10 */ /* 0x000fe4000ffde0ff */
[----:B------:R-:W-:Y:S02]  /*9370*/  IADD3 R20, P5, R20, UR4, RZ ;  /* 0x0000000414147c10 */ /* 0x000fe4000ffbe0ff */
[----:B------:R-:W-:-:S02]  /*9380*/  IADD3 R22, P0, R22, UR4, RZ ;  /* 0x0000000416167c10 */ /* 0x000fc4000ff1e0ff */
[----:B------:R-:W-:Y:S02]  /*9390*/  IADD3 R56, P4, R56, UR4, RZ ;  /* 0x0000000438387c10 */ /* 0x000fe4000ff9e0ff */
[----:B------:R-:W-:Y:S02]  /*93a0*/  IADD3 R58, P3, R58, UR4, RZ ;  /* 0x000000043a3a7c10 */ /* 0x000fe4000ff7e0ff */
[----:B------:R-:W-:Y:S02]  /*93b0*/  IADD3.X R93, R93, UR29, RZ, P2, !PT ;  /* 0x0000001d5d5d7c10 */ /* 0x000fe400097fe4ff */
[----:B------:R-:W-:Y:S02]  /*93c0*/  IADD3 R88, P2, R88, UR4, RZ ;  /* 0x0000000458587c10 */ /* 0x000fe4000ff5e0ff */
[----:B------:R-:W-:Y:S02]  /*93d0*/  IADD3.X R71, R71, UR29, RZ, P1, !PT ;  /* 0x0000001d47477c10 */ /* 0x000fe40008ffe4ff */
[----:B------:R-:W-:-:S02]  /*93e0*/  IADD3.X R73, R73, UR29, RZ, P6, !PT ;  /* 0x0000001d49497c10 */ /* 0x000fc4000b7fe4ff */
[----:B------:R-:W-:Y:S02]  /*93f0*/  IADD3.X R75, R75, UR29, RZ, P5, !PT ;  /* 0x0000001d4b4b7c10 */ /* 0x000fe4000affe4ff */
[----:B------:R-:W-:Y:S02]  /*9400*/  IADD3.X R77, R77, UR29, RZ, P0, !PT ;  /* 0x0000001d4d4d7c10 */ /* 0x000fe400087fe4ff */
[----:B------:R-:W-:Y:S02]  /*9410*/  IADD3.X R79, R79, UR29, RZ, P4, !PT ;  /* 0x0000001d4f4f7c10 */ /* 0x000fe4000a7fe4ff */
[----:B------:R-:W-:Y:S01]  /*9420*/  IADD3.X R81, R81, UR29, RZ, P3, !PT ;  /* 0x0000001d51517c10 */ /* 0x000fe20009ffe4ff */
[----:B------:R-:W-:Y:S01]  /*9430*/  UIADD3 UR61, UR61, -0x1, URZ ;  /* 0xffffffff3d3d7890 */ /* 0x000fe2000fffe03f */
[----:B------:R-:W-:Y:S02]  /*9440*/  IADD3 R62, P1, R62, UR4, RZ ;  /* 0x000000043e3e7c10 */ /* 0x000fe4000ff3e0ff */
[----:B------:R-:W-:-:S02]  /*9450*/  IADD3 R64, P6, R64, UR4, RZ ;  /* 0x0000000440407c10 */ /* 0x000fc4000ffde0ff */
[----:B------:R-:W-:Y:S02]  /*9460*/  IADD3 R66, P5, R66, UR4, RZ ;  /* 0x0000000442427c10 */ /* 0x000fe4000ffbe0ff */
[----:B------:R-:W-:Y:S02]  /*9470*/  IADD3 R68, P0, R68, UR4, RZ ;  /* 0x0000000444447c10 */ /* 0x000fe4000ff1e0ff */
[----:B------:R-:W-:Y:S02]  /*9480*/  IADD3 R70, P4, R70, UR4, RZ ;  /* 0x0000000446467c10 */ /* 0x000fe4000ff9e0ff */
[----:B------:R-:W-:Y:S02]  /*9490*/  IADD3 R72, P3, R72, UR4, RZ ;  /* 0x0000000448487c10 */ /* 0x000fe4000ff7e0ff */
[----:B------:R-:W-:Y:S02]  /*94a0*/  IADD3.X R100, R100, UR29, RZ, P2, !PT ;  /* 0x0000001d64647c10 */ /* 0x000fe400097fe4ff */
[----:B------:R-:W-:Y:S01]  /*94b0*/  IADD3 R193, P2, R193, UR4, RZ ;  /* 0x00000004c1c17c10 */ /* 0x000fe2000ff5e0ff */
[----:B------:R-:W-:Y:S01]  /*94c0*/  UIADD3 UR58, UP4, UR4, UR58, URZ ;  /* 0x0000003a043a7290 */ /* 0x000fe2000ff9e03f */
[----:B------:R-:W-:Y:S01]  /*94d0*/  IADD3.X R85, R85, UR29, RZ, P1, !PT ;  /* 0x0000001d55557c10 */ /* 0x000fe20008ffe4ff */
[----:B------:R-:W-:Y:S01]  /*94e0*/  UIADD3 UR57, UP3, UR4, UR57, URZ ;  /* 0x0000003904397290 */ /* 0x000fe2000ff7e03f */
[----:B------:R-:W-:Y:S01]  /*94f0*/  IADD3.X R87, R87, UR29, RZ, P6, !PT ;  /* 0x0000001d57577c10 */ /* 0x000fe2000b7fe4ff */
[----:B------:R-:W-:Y:S01]  /*9500*/  UIADD3 UR56, UP2, UR4, UR56, URZ ;  /* 0x0000003804387290 */ /* 0x000fe2000ff5e03f */
[----:B------:R-:W-:Y:S01]  /*9510*/  IADD3.X R89, R89, UR29, RZ, P5, !PT ;  /* 0x0000001d59597c10 */ /* 0x000fe2000affe4ff */
[----:B------:R-:W-:Y:S01]  /*9520*/  UIADD3 UR55, UP1, UR4, UR55, URZ ;  /* 0x0000003704377290 */ /* 0x000fe2000ff3e03f */
        /* <DEDUP_REMOVED lines=10> */
[----:B------:R-:W-:Y:S01]  /*95d0*/  ISETP.NE.U32.AND P2, PT, RZ, UR61, PT ;  /* 0x0000003dff007c0c */ /* 0x000fe2000bf45070 */
[----:B------:R-:W-:Y:S02]  /*95e0*/  UIADD3.X UR38, UR29, UR38, URZ, UP4, !UPT ;  /* 0x000000261d267290 */ /* 0x000fe4000a7fe43f */
[----:B------:R-:W-:Y:S01]  /*95f0*/  IADD3.X R94, R94, UR29, RZ, P1, !PT ;  /* 0x0000001d5e5e7c10 */ /* 0x000fe20008ffe4ff */
[----:B------:R-:W-:-:S02]  /*9600*/  UIADD3.X UR37, UR29, UR37, URZ, UP3, !UPT ;  /* 0x000000251d257290 */ /* 0x000fc40009ffe43f */
[----:B------:R-:W-:Y:S01]  /*9610*/  IADD3.X R95, R95, UR29, RZ, P6, !PT ;  /* 0x0000001d5f5f7c10 */ /* 0x000fe2000b7fe4ff */
[----:B------:R-:W-:Y:S02]  /*9620*/  UIADD3.X UR36, UR29, UR36, URZ, UP2, !UPT ;  /* 0x000000241d247290 */ /* 0x000fe400097fe43f */
[----:B------:R-:W-:Y:S01]  /*9630*/  IADD3.X R96, R96, UR29, RZ, P5, !PT ;  /* 0x0000001d60607c10 */ /* 0x000fe2000affe4ff */
[----:B------:R-:W-:Y:S02]  /*9640*/  UIADD3.X UR35, UR29, UR35, URZ, UP1, !UPT ;  /* 0x000000231d237290 */ /* 0x000fe40008ffe43f */
[----:B------:R-:W-:Y:S01]  /*9650*/  IADD3.X R97, R97, UR29, RZ, P0, !PT ;  /* 0x0000001d61617c10 */ /* 0x000fe200087fe4ff */
[----:B------:R-:W-:Y:S01]  /*9660*/  UIADD3 UR54, UP0, UR4, UR54, URZ ;  /* 0x0000003604367290 */ /* 0x000fe2000ff1e03f */
[----:B------:R-:W-:Y:S01]  /*9670*/  IADD3.X R98, R98, UR29, RZ, P4, !PT ;  /* 0x0000001d62627c10 */ /* 0x000fe2000a7fe4ff */
[----:B------:R-:W-:Y:S01]  /*9680*/  UIADD3 UR53, UP6, UR4, UR53, URZ ;  /* 0x0000003504357290 */ /* 0x000fe2000ffde03f */
[----:B------:R-:W-:Y:S01]  /*9690*/  IADD3.X R99, R99, UR29, RZ, P3, !PT ;  /* 0x0000001d63637c10 */ /* 0x000fe20009ffe4ff */
[----:B------:R-:W-:-:S02]  /*96a0*/  UIADD3 UR52, UP5, UR4, UR52, URZ ;  /* 0x0000003404347290 */ /* 0x000fc4000ffbe03f */
[----:B------:R-:W-:Y:S01]  /*96b0*/  IADD3 R181, P1, R181, UR4, RZ ;  /* 0x00000004b5b57c10 */ /* 0x000fe2000ff3e0ff */
[----:B------:R-:W-:Y:S02]  /*96c0*/  UIADD3 UR51, UP4, UR4, UR51, URZ ;  /* 0x0000003304337290 */ /* 0x000fe4000ff9e03f */
[----:B------:R-:W-:Y:S01]  /*96d0*/  IADD3 R183, P6, R183, UR4, RZ ;  /* 0x00000004b7b77c10 */ /* 0x000fe2000ffde0ff */
[----:B------:R-:W-:Y:S02]  /*96e0*/  UIADD3 UR50, UP3, UR4, UR50, URZ ;  /* 0x0000003204327290 */ /* 0x000fe4000ff7e03f */
[----:B------:R-:W-:Y:S01]  /*96f0*/  IADD3 R185, P5, R185, UR4, RZ ;  /* 0x00000004b9b97c10 */ /* 0x000fe2000ffbe0ff */
[----:B------:R-:W-:Y:S02]  /*9700*/  UIADD3 UR49, UP2, UR4, UR49, URZ ;  /* 0x0000003104317290 */ /* 0x000fe4000ff5e03f */
[----:B------:R-:W-:Y:S01]  /*9710*/  IADD3 R187, P0, R187, UR4, RZ ;  /* 0x00000004bbbb7c10 */ /* 0x000fe2000ff1e0ff */
[----:B------:R-:W-:-:S02]  /*9720*/  UIADD3 UR48, UP1, UR4, UR48, URZ ;  /* 0x0000003004307290 */ /* 0x000fc4000ff3e03f */
[----:B------:R-:W-:Y:S02]  /*9730*/  IADD3 R189, P4, R189, UR4, RZ ;  /* 0x00000004bdbd7c10 */ /* 0x000fe4000ff9e0ff */
[----:B------:R-:W-:Y:S01]  /*9740*/  IADD3 R191, P3, R191, UR4, RZ ;  /* 0x00000004bfbf7c10 */ /* 0x000fe2000ff7e0ff */
[----:B------:R-:W-:Y:S02]  /*9750*/  UIADD3.X UR34, UR29, UR34, URZ, UP0, !UPT ;  /* 0x000000221d227290 */ /* 0x000fe400087fe43f */
[----:B------:R-:W-:Y:S01]  /*9760*/  IADD3.X R101, R101, UR29, RZ, P1, !PT ;  /* 0x0000001d65657c10 */ /* 0x000fe20008ffe4ff */
[----:B------:R-:W-:Y:S02]  /*9770*/  UIADD3.X UR33, UR29, UR33, URZ, UP6, !UPT ;  /* 0x000000211d217290 */ /* 0x000fe4000b7fe43f */
[----:B------:R-:W-:Y:S01]  /*9780*/  IADD3.X R182, R182, UR29, RZ, P6, !PT ;  /* 0x0000001db6b67c10 */ /* 0x000fe2000b7fe4ff */
        /* <DEDUP_REMOVED lines=8> */
[----:B------:R-:W-:Y:S01]  /*9810*/  UIADD3.X UR12, UR29, UR12, URZ, UP1, !UPT ;  /* 0x0000000c1d0c7290 */ /* 0x000fe20008ffe43f */
[----:B------:R-:W-:Y:S01]  /*9820*/  IADD3 R195, P1, R195, UR4, RZ ;  /* 0x00000004c3c37c10 */ /* 0x000fe2000ff3e0ff */
[----:B------:R-:W-:Y:S02]  /*9830*/  UIADD3 UR47, UP0, UR4, UR47, URZ ;  /* 0x0000002f042f7290 */ /* 0x000fe4000ff1e03f */
[----:B------:R-:W-:Y:S01]  /*9840*/  IADD3 R197, P6, R197, UR4, RZ ;  /* 0x00000004c5c57c10 */ /* 0x000fe2000ffde0ff */
        /* <DEDUP_REMOVED lines=9> */
[----:B------:R-:W-:Y:S01]  /*98e0*/  UIADD3 UR39, UP1, UR4, UR39, URZ ;  /* 0x0000002704277290 */ /* 0x000fe2000ff3e03f */
[----:B------:R-:W-:Y:S01]  /*98f0*/  IADD3.X R194, R194, UR29, RZ, P1, !PT ;  /* 0x0000001dc2c27c10 */ /* 0x000fe20008ffe4ff */
[----:B------:R-:W-:Y:S01]  /*9900*/  UIADD3 UR59, UR59, -0x80, URZ ;  /* 0xffffff803b3b7890 */ /* 0x000fe2000fffe03f */
        /* <DEDUP_REMOVED lines=9> */
[----:B------:R-:W-:Y:S01]  /*99a0*/  UIADD3.X UR7, UR29, UR7, URZ, UP3, !UPT ;  /* 0x000000071d077290 */ /* 0x000fe20009ffe43f */
[----:B------:R-:W-:Y:S02]  /*99b0*/  WARPGROUP.DEPBAR.LE gsb0, 0x0 ;  /* 0x00008000000079c5 */ /* 0x000fe40000010000 */
[----:B------:R-:W-:Y:S02]  /*99c0*/  UIADD3.X UR6, UR29, UR6, URZ, UP2, !UPT ;  /* 0x000000061d067290 */ /* 0x000fe400097fe43f */
[----:B------:R-:W-:Y:S01]  /*99d0*/  UIADD3.X UR5, UR29, UR5, URZ, UP1, !UPT ;  /* 0x000000051d057290 */ /* 0x000fe20008ffe43f */
[----:B------:R-:W-:Y:S11]  /*99e0*/  @P2 BRA `(.L_x_2) ;  /* 0xffffffbc00e02947 */ /* 0x000ff6000383ffff */
.L_x_1:
[----:B------:R-:W2:Y:S01]  /*99f0*/  LDL.LU R109, [R1+0x4] ;  /* 0x00000400016d7983 */ /* 0x000ea20000300800 */
[----:B------:R-:W0:Y:S01]  /*9a00*/  S2R R107, SR_TID.X ;  /* 0x00000000006b7919 */ /* 0x000e220000002100 */
[----:B------:R-:W-:Y:S01]  /*9a10*/  F2FP.SATFINITE.E5M2.F32.PACK_AB_MERGE_C R24, R25, R24, RZ ;  /* 0x000000181918723e */ /* 0x000fe200048060ff */
[----:B------:R-:W-:Y:S01]  /*9a20*/  ULDC.64 UR6, c[0x0][0x228] ;  /* 0x00008a0000067ab9 */ /* 0x000fe20000000a00 */
[----:B------:R-:W-:Y:S01]  /*9a30*/  F2FP.SATFINITE.E5M2.F32.PACK_AB_MERGE_C R28, R29, R28, RZ ;  /* 0x0000001c1d1c723e */ /* 0x000fe200048060ff */
[----:B------:R-:W3:Y:S01]  /*9a40*/  LDL.LU R108, [R1+0x10] ;  /* 0x00001000016c7983 */ /* 0x000ee20000300800 */
[----:B------:R-:W-:Y:S01]  /*9a50*/  F2FP.SATFINITE.E5M2.F32.PACK_AB_MERGE_C R32, R33, R32, RZ ;  /* 0x000000202120723e */ /* 0x000fe200048060ff */
[----:B------:R-:W-:Y:S01]  /*9a60*/  ULDC UR4, c[0x0][0x244] ;  /* 0x0000910000047ab9 */ /* 0x000fe20000000800 */
[----:B------:R-:W-:Y:S02]  /*9a70*/  F2FP.SATFINITE.E5M2.F32.PACK_AB_MERGE_C R40, R41, R40, RZ ;  /* 0x000000282928723e */ /* 0x000fe400048060ff */
[----:B------:R-:W-:-:S02]  /*9a80*/  F2FP.SATFINITE.E5M2.F32.PACK_AB_MERGE_C R44, R45, R44, RZ ;  /* 0x0000002c2d2c723e */ /* 0x000fc400048060ff */
[----:B------:R-:W-:Y:S02]  /*9a90*/  F2FP.SATFINITE.E5M2.F32.PACK_AB_MERGE_C R48, R49, R48, RZ ;  /* 0x000000303130723e */ /* 0x000fe400048060ff */
[----:B------:R-:W-:Y:S02]  /*9aa0*/  LOP3.LUT R24, R24, 0xffff, RZ, 0xc0, !PT ;  /* 0x0000ffff18187812 */ /* 0x000fe400078ec0ff */
[----:B------:R-:W-:Y:S02]  /*9ab0*/  LOP3.LUT R25, R32, 0xffff, RZ, 0xc0, !PT ;  /* 0x0000ffff20197812 */ /* 0x000fe400078ec0ff */
[----:B------:R-:W-:Y:S02]  /*9ac0*/  LOP3.LUT R17, R28, 0xffff, RZ, 0xc0, !PT ;  /* 0x0000ffff1c117812 */ /* 0x000fe400078ec0ff */
[----:B------:R-:W-:Y:S02]  /*9ad0*/  F2FP.SATFINITE.E5M2.F32.PACK_AB_MERGE_C R26, R27, R26, RZ ;  /* 0x0000001a1b1a723e */ /* 0x000fe400048060ff */
[----:B------:R-:W-:-:S02]  /*9ae0*/  F2FP.SATFINITE.E5M2.F32.PACK_AB_MERGE_C R30, R31, R30, RZ ;  /* 0x0000001e1f1e723e */ /* 0x000fc400048060ff */
[----:B------:R-:W-:Y:S02]  /*9af0*/  F2FP.SATFINITE.E5M2.F32.PACK_AB_MERGE_C R34, R35, R34, RZ ;  /* 0x000000222322723e */ /* 0x000fe400048060ff */
[----:B------:R-:W-:Y:S02]  /*9b00*/  F2FP.SATFINITE.E5M2.F32.PACK_AB_MERGE_C R42, R43, R42, RZ ;  /* 0x0000002a2b2a723e */ /* 0x000fe400048060ff */
[----:B------:R-:W-:Y:S02]  /*9b10*/  F2FP.SATFINITE.E5M2.F32.PACK_AB_MERGE_C R46, R47, R46, RZ ;  /* 0x0000002e2f2e723e */ /* 0x000fe400048060ff */
[----:B------:R-:W-:Y:S02]  /*9b20*/  F2FP.SATFINITE.E5M2.F32.PACK_AB_MERGE_C R50, R51, R50, RZ ;  /* 0x000000323332723e */ /* 0x000fe400048060ff */
[----:B------:R-:W-:Y:S01]  /*9b30*/  PRMT R6, R25, 0x3340, R0 ;  /* 0x0000334019067816 */ /* 0x000fe20000000000 */
[C---:B0-----:R-:W-:Y:S01]  /*9b40*/  IMAD.SHL.U32 R3, R107.reuse, 0x100, RZ ;  /* 0x000001006b037824 */ /* 0x041fe200078e00ff */
[----:B------:R-:W-:Y:S01]  /*9b50*/  PRMT R5, R24, 0x3340, R17 ;  /* 0x0000334018057816 */ /* 0x000fe20000000011 */
[----:B------:R-:W-:Y:S01]  /*9b60*/  IMAD.SHL.U32 R4, R107, 0x20, RZ ;  /* 0x000000206b047824 */ /* 0x000fe200078e00ff */
[----:B------:R-:W-:-:S02]  /*9b70*/  LOP3.LUT R40, R40, 0xffff, RZ, 0xc0, !PT ;  /* 0x0000ffff28287812 */ /* 0x000fc400078ec0ff */
[----:B------:R-:W-:Y:S02]  /*9b80*/  LOP3.LUT R3, R3, 0x800, RZ, 0xc0, !PT ;  /* 0x0000080003037812 */ /* 0x000fe400078ec0ff */
[----:B------:R-:W-:Y:S02]  /*9b90*/  LOP3.LUT R8, R4, 0x800, RZ, 0xc0, !PT ;  /* 0x0000080004087812 */ /* 0x000fe400078ec0ff */
[----:B------:R-:W-:Y:S02]  /*9ba0*/  LOP3.LUT R29, R44, 0xffff, RZ, 0xc0, !PT ;  /* 0x0000ffff2c1d7812 */ /* 0x000fe400078ec0ff */
[----:B------:R-:W-:Y:S02]  /*9bb0*/  LOP3.LUT R33, R48, 0xffff, RZ, 0xc0, !PT ;  /* 0x0000ffff30217812 */ /* 0x000fe400078ec0ff */
[----:B------:R-:W-:Y:S02]  /*9bc0*/  LOP3.LUT R26, R26, 0xffff, RZ, 0xc0, !PT ;  /* 0x0000ffff1a1a7812 */ /* 0x000fe400078ec0ff */
[----:B------:R-:W-:-:S02]  /*9bd0*/  LOP3.LUT R23, R30, 0xffff, RZ, 0xc0, !PT ;  /* 0x0000ffff1e177812 */ /* 0x000fc400078ec0ff */
[----:B------:R-:W-:Y:S02]  /*9be0*/  LOP3.LUT R27, R34, 0xffff, RZ, 0xc0, !PT ;  /* 0x0000ffff221b7812 */ /* 0x000fe400078ec0ff */
[----:B------:R-:W-:Y:S02]  /*9bf0*/  F2FP.SATFINITE.E5M2.F32.PACK_AB_MERGE_C R38, R39, R38, RZ ;  /* 0x000000262726723e */ /* 0x000fe400048060ff */
[----:B------:R-:W-:Y:S02]  /*9c00*/  PRMT R11, R5, 0x5410, R6 ;  /* 0x00005410050b7816 */ /* 0x000fe40000000006 */
[----:B------:R-:W-:Y:S02]  /*9c10*/  LOP3.LUT R42, R42, 0xffff, RZ, 0xc0, !PT ;  /* 0x0000ffff2a2a7812 */ /* 0x000fe400078ec0ff */
[----:B------:R-:W-:Y:S02]  /*9c20*/  LOP3.LUT R31, R46, 0xffff, RZ, 0xc0, !PT ;  /* 0x0000ffff2e1f7812 */ /* 0x000fe400078ec0ff */
[----:B------:R-:W-:-:S02]  /*9c30*/  LOP3.LUT R35, R50, 0xffff, RZ, 0xc0, !PT ;  /* 0x0000ffff32237812 */ /* 0x000fc400078ec0ff */
[--C-:B------:R-:W-:Y:S02]  /*9c40*/  PRMT R6, R27, 0x3340, R0.reuse ;  /* 0x000033401b067816 */ /* 0x100fe40000000000 */
[----:B------:R-:W-:Y:S02]  /*9c50*/  PRMT R5, R26, 0x3340, R23 ;  /* 0x000033401a057816 */ /* 0x000fe40000000017 */
[----:B------:R-:W-:Y:S02]  /*9c60*/  PRMT R13, R35, 0x3340, R0 ;  /* 0x00003340230d7816 */ /* 0x000fe40000000000 */
[----:B------:R-:W-:Y:S02]  /*9c70*/  PRMT R10, R42, 0x3340, R31 ;  /* 0x000033402a0a7816 */ /* 0x000fe4000000001f */
[----:B------:R-:W-:Y:S02]  /*9c80*/  PRMT R15, R5, 0x5410, R6 ;  /* 0x00005410050f7816 */ /* 0x000fe40000000006 */
[----:B------:R-:W-:-:S02]  /*9c90*/  SHF.R.U32.HI R6, RZ, 0x8, R23 ;  /* 0x00000008ff067819 */ /* 0x000fc40000011617 */
[----:B------:R-:W-:Y:S02]  /*9ca0*/  PRMT R21, R10, 0x5410, R13 ;  /* 0x000054100a157816 */ /* 0x000fe4000000000d */
[----:B------:R-:W-:Y:S02]  /*9cb0*/  LOP3.LUT R6, R6, 0xffff, RZ, 0xc0, !PT ;  /* 0x0000ffff06067812 */ /* 0x000fe400078ec0ff */
[----:B------:R-:W-:Y:S02]  /*9cc0*/  SHF.R.U32.HI R5, RZ, 0x8, R17 ;  /* 0x00000008ff057819 */ /* 0x000fe40000011611 */
[----:B------:R-:W-:Y:S02]  /*9cd0*/  F2FP.SATFINITE.E5M2.F32.PACK_AB_MERGE_C R36, R37, R36, RZ ;  /* 0x000000242524723e */ /* 0x000fe400048060ff */
[----:B------:R-:W-:Y:S02]  /*9ce0*/  LOP3.LUT R5, R5, 0xffff, RZ, 0xc0, !PT ;  /* 0x0000ffff05057812 */ /* 0x000fe400078ec0ff */
[----:B------:R-:W-:-:S02]  /*9cf0*/  LOP3.LUT R36, R36, 0xffff, RZ, 0xc0, !PT ;  /* 0x0000ffff24247812 */ /* 0x000fc400078ec0ff */
[----:B------:R-:W-:Y:S02]  /*9d00*/  LOP3.LUT R38, R38, 0xffff, RZ, 0xc0, !PT ;  /* 0x0000ffff26267812 */ /* 0x000fe400078ec0ff */
[----:B------:R-:W-:Y:S02]  /*9d10*/  F2FP.SATFINITE.E5M2.F32.PACK_AB_MERGE_C R52, R53, R52, RZ ;  /* 0x000000343534723e */ /* 0x000fe400048060ff */
[----:B------:R-:W-:Y:S02]  /*9d20*/  F2FP.SATFINITE.E5M2.F32.PACK_AB_MERGE_C R54, R55, R54, RZ ;  /* 0x000000363736723e */ /* 0x000fe400048060ff */
[----:B------:R-:W-:Y:S02]  /*9d30*/  LOP3.LUT R52, R52, 0xffff, RZ, 0xc0, !PT ;  /* 0x0000ffff34347812 */ /* 0x000fe400078ec0ff */
[----:B------:R-:W-:Y:S02]  /*9d40*/  LOP3.LUT R54, R54, 0xffff, RZ, 0xc0, !PT ;  /* 0x0000ffff36367812 */ /* 0x000fe400078ec0ff */
[----:B------:R-:W-:-:S02]  /*9d50*/  LEA.HI R110, R107, 0x3e, RZ, 0x1a ;  /* 0x0000003e6b6e7811 */ /* 0x000fc400078fd0ff */
[----:B------:R-:W-:Y:S02]  /*9d60*/  PRMT R46, R21, 0x4210, R54 ;  /* 0x00004210152e7816 */ /* 0x000fe40000000036 */
[----:B--2---:R-:W-:Y:S02]  /*9d70*/  LOP3.LUT R7, R109, 0x3f0, RZ, 0xc0, !PT ;  /* 0x000003f06d077812 */ /* 0x004fe400078ec0ff */
[----:B------:R-:W-:Y:S02]  /*9d80*/  LEA.HI R109, R107, 0x2e, RZ, 0x1a ;  /* 0x0000002e6b6d7811 */ /* 0x000fe400078fd0ff */
[----:B------:R-:W-:Y:S02]  /*9d90*/  IADD3 R39, R7, UR60, R8 ;  /* 0x0000003c07277c10 */ /* 0x000fe4000fffe008 */
[----:B------:R-:W-:Y:S02]  /*9da0*/  PRMT R8, R33, 0x3340, R0 ;  /* 0x0000334021087816 */ /* 0x000fe40000000000 */
[----:B---3--:R-:W-:Y:S01]  /*9db0*/  IADD3 R4, R108, UR60, R3 ;  /* 0x0000003c6c047c10 */ /* 0x008fe2000fffe003 */
[----:B------:R-:W-:Y:S01]  /*9dc0*/  IMAD.SHL.U32 R3, R107, 0x8, RZ ;  /* 0x000000086b037824 */ /* 0x000fe200078e00ff */
[----:B------:R-:W-:-:S02]  /*9dd0*/  PRMT R7, R40, 0x3340, R29 ;  /* 0x0000334028077816 */ /* 0x000fc4000000001d */
[----:B------:R-:W-:Y:S02]  /*9de0*/  LEA.HI R108, R107, 0x1e, RZ, 0x1a ;  /* 0x0000001e6b6c7811 */ /* 0x000fe400078fd0ff */
[----:B------:R-:W-:Y:S02]  /*9df0*/  LOP3.LUT R3, R3, 0x380, RZ, 0xc0, !PT ;  /* 0x0000038003037812 */ /* 0x000fe400078ec0ff */
[----:B------:R-:W-:Y:S02]  /*9e00*/  PRMT R19, R7, 0x5410, R8 ;  /* 0x0000541007137816 */ /* 0x000fe40000000008 */
[----:B------:R-:W-:Y:S01]  /*9e10*/  SHF.R.U32.HI R8, RZ, 0x8, R27 ;  /* 0x00000008ff087819 */ /* 0x000fe2000001161b */
[----:B------:R-:W-:Y:S01]  /*9e20*/  IMAD.IADD R9, R3, 0x1, R4 ;  /* 0x0000000103097824 */ /* 0x000fe200078e0204 */
[----:B------:R-:W-:Y:S02]  /*9e30*/  SHF.R.U32.HI R3, RZ, 0x8, R24 ;  /* 0x00000008ff037819 */ /* 0x000fe40000011618 */
[----:B------:R-:W-:-:S02]  /*9e40*/  SHF.R.U32.HI R4, RZ, 0x8, R26 ;  /* 0x00000008ff047819 */ /* 0x000fc4000001161a */
[----:B------:R-:W-:Y:S02]  /*9e50*/  LOP3.LUT R10, R3, 0xffff, RZ, 0xc0, !PT ;  /* 0x0000ffff030a7812 */ /* 0x000fe400078ec0ff */
[----:B------:R-:W-:Y:S02]  /*9e60*/  LOP3.LUT R8, R8, 0xffff, RZ, 0xc0, !PT ;  /* 0x0000ffff08087812 */ /* 0x000fe400078ec0ff */
[----:B------:R-:W-:Y:S02]  /*9e70*/  LOP3.LUT R3, R4, 0xffff, RZ, 0xc0, !PT ;  /* 0x0000ffff04037812 */ /* 0x000fe400078ec0ff */
[----:B------:R-:W-:Y:S02]  /*9e80*/  PRMT R17, R8, 0x3340, R1 ;  /* 0x0000334008117816 */ /* 0x000fe40000000001 */
[----:B------:R-:W-:Y:S02]  /*9e90*/  PRMT R12, R3, 0x3340, R6 ;  /* 0x00003340030c7816 */ /* 0x000fe40000000006 */
[----:B------:R-:W-:-:S02]  /*9ea0*/  SHF.R.U32.HI R8, RZ, 0x8, R35 ;  /* 0x00000008ff087819 */ /* 0x000fc40000011623 */
[----:B------:R-:W-:Y:S02]  /*9eb0*/  SHF.R.U32.HI R4, RZ, 0x8, R42 ;  /* 0x00000008ff047819 */ /* 0x000fe4000001162a */
[----:B------:R-:W-:Y:S02]  /*9ec0*/  SHF.R.U32.HI R6, RZ, 0x8, R31 ;  /* 0x00000008ff067819 */ /* 0x000fe4000001161f */
[----:B------:R-:W-:Y:S02]  /*9ed0*/  LOP3.LUT R8, R8, 0xffff, RZ, 0xc0, !PT ;  /* 0x0000ffff08087812 */ /* 0x000fe400078ec0ff */
[----:B------:R-:W-:Y:S02]  /*9ee0*/  LOP3.LUT R6, R6, 0xffff, RZ, 0xc0, !PT ;  /* 0x0000ffff06067812 */ /* 0x000fe400078ec0ff */
[----:B------:R-:W-:Y:S02]  /*9ef0*/  LOP3.LUT R23, R4, 0xffff, RZ, 0xc0, !PT ;  /* 0x0000ffff04177812 */ /* 0x000fe400078ec0ff */
[----:B------:R-:W-:-:S02]  /*9f00*/  PRMT R8, R8, 0x3340, R1 ;  /* 0x0000334008087816 */ /* 0x000fc40000000001 */
[----:B------:R-:W-:Y:S02]  /*9f10*/  PRMT R23, R23, 0x3340, R6 ;  /* 0x0000334017177816 */ /* 0x000fe40000000006 */
[----:B------:R-:W-:Y:S02]  /*9f20*/  SHF.R.U32.HI R7, RZ, 0x8, R25 ;  /* 0x00000008ff077819 */ /* 0x000fe40000011619 */
[----:B------:R-:W-:Y:S02]  /*9f30*/  PRMT R23, R23, 0x5410, R8 ;  /* 0x0000541017177816 */ /* 0x000fe40000000008 */
[----:B------:R-:W2:Y:S01]  /*9f40*/  LDL.LU R8, [R1+0x8] ;  /* 0x0000080001087983 */ /* 0x000ea20000300800 */
[----:B------:R-:W-:Y:S02]  /*9f50*/  LOP3.LUT R7, R7, 0xffff, RZ, 0xc0, !PT ;  /* 0x0000ffff07077812 */ /* 0x000fe400078ec0ff */
[----:B------:R-:W-:Y:S02]  /*9f60*/  PRMT R10, R10, 0x3340, R5 ;  /* 0x000033400a0a7816 */ /* 0x000fe40000000005 */
[----:B------:R-:W-:-:S02]  /*9f70*/  PRMT R13, R7, 0x3340, R0 ;  /* 0x00003340070d7816 */ /* 0x000fc40000000000 */
[----:B------:R-:W-:Y:S01]  /*9f80*/  SHF.R.U32.HI R3, RZ, 0x8, R40 ;  /* 0x00000008ff037819 */ /* 0x000fe20000011628 */
[----:B------:R-:W-:Y:S01]  /*9f90*/  BAR.SYNC.DEFER_BLOCKING 0x0 ;  /* 0x0000000000007b1d */ /* 0x000fe20000010000 */
[----:B------:R-:W-:Y:S02]  /*9fa0*/  SHF.R.U32.HI R5, RZ, 0x8, R29 ;  /* 0x00000008ff057819 */ /* 0x000fe4000001161d */
[----:B------:R-:W-:Y:S02]  /*9fb0*/  SHF.R.U32.HI R7, RZ, 0x8, R33 ;  /* 0x00000008ff077819 */ /* 0x000fe40000011621 */
[----:B------:R-:W-:Y:S02]  /*9fc0*/  LOP3.LUT R5, R5, 0xffff, RZ, 0xc0, !PT ;  /* 0x0000ffff05057812 */ /* 0x000fe400078ec0ff */
[----:B------:R-:W-:Y:S02]  /*9fd0*/  LOP3.LUT R14, R3, 0xffff, RZ, 0xc0, !PT ;  /* 0x0000ffff030e7812 */ /* 0x000fe400078ec0ff */
[----:B------:R-:W-:-:S02]  /*9fe0*/  LOP3.LUT R7, R7, 0xffff, RZ, 0xc0, !PT ;  /* 0x0000ffff07077812 */ /* 0x000fc400078ec0ff */
[----:B------:R-:W-:Y:S02]  /*9ff0*/  PRMT R14, R14, 0x3340, R5 ;  /* 0x000033400e0e7816 */ /* 0x000fe40000000005 */
[----:B------:R-:W-:Y:S02]  /*a000*/  PRMT R3, R7, 0x3340, R0 ;  /* 0x0000334007037816 */ /* 0x000fe40000000000 */
[----:B------:R-:W-:Y:S02]  /*a010*/  PRMT R5, R10, 0x5410, R13 ;  /* 0x000054100a057816 */ /* 0x000fe4000000000d */
[----:B------:R-:W-:Y:S02]  /*a020*/  PRMT R7, R12, 0x5410, R17 ;  /* 0x000054100c077816 */ /* 0x000fe40000000011 */
[--C-:B------:R-:W-:Y:S02]  /*a030*/  PRMT R4, R11, 0x4210, R36.reuse ;  /* 0x000042100b047816 */ /* 0x100fe40000000024 */
[----:B------:R-:W-:-:S02]  /*a040*/  PRMT R5, R5, 0x5210, R36 ;  /* 0x0000521005057816 */ /* 0x000fc40000000024 */
[--C-:B------:R-:W-:Y:S02]  /*a050*/  PRMT R6, R15, 0x4210, R38.reuse ;  /* 0x000042100f067816 */ /* 0x100fe40000000026 */
[----:B------:R-:W-:Y:S02]  /*a060*/  PRMT R7, R7, 0x5210, R38 ;  /* 0x0000521007077816 */ /* 0x000fe40000000026 */
[----:B------:R-:W-:Y:S02]  /*a070*/  PRMT R3, R14, 0x5410, R3 ;  /* 0x000054100e037816 */ /* 0x000fe40000000003 */
[--C-:B------:R-:W-:Y:S01]  /*a080*/  PRMT R44, R19, 0x4210, R52.reuse ;  /* 0x00004210132c7816 */ /* 0x100fe20000000034 */
[----:B------:R0:W-:Y:S01]  /*a090*/  STSM.16.M88.4 [R9], R4 ;  /* 0x0000000409007844 */ /* 0x0001e20000000200 */
[----:B------:R-:W-:Y:S02]  /*a0a0*/  PRMT R45, R3, 0x5210, R52 ;  /* 0x00005210032d7816 */ /* 0x000fe40000000034 */
[----:B------:R-:W-:Y:S01]  /*a0b0*/  PRMT R47, R23, 0x5210, R54 ;  /* 0x00005210172f7816 */ /* 0x000fe20000000036 */
[----:B------:R-:W-:Y:S01]  /*a0c0*/  BAR.SYNC.DEFER_BLOCKING 0x0 ;  /* 0x0000000000007b1d */ /* 0x000fe20000010000 */
[----:B------:R-:W-:-:S02]  /*a0d0*/  LEA.HI R107, R107, 0xe, RZ, 0x1a ;  /* 0x0000000e6b6b7811 */ /* 0x000fc400078fd0ff */
[C-C-:B------:R-:W-:Y:S02]  /*a0e0*/  LOP3.LUT R3, R2.reuse, 0x2, R0.reuse, 0xfe, !PT ;  /* 0x0000000202037812 */ /* 0x140fe400078efe00 */
[C-C-:B------:R-:W-:Y:S02]  /*a0f0*/  LOP3.LUT R36, R2.reuse, 0xa, R0.reuse, 0xfe, !PT ;  /* 0x0000000a02247812 */ /* 0x140fe400078efe00 */
[C-C-:B------:R-:W-:Y:S02]  /*a100*/  LOP3.LUT R35, R2.reuse, 0xc, R0.reuse, 0xfe, !PT ;  /* 0x0000000c02237812 */ /* 0x140fe400078efe00 */
[C-C-:B------:R-:W-:Y:S02]  /*a110*/  LOP3.LUT R33, R2.reuse, 0x10, R0.reuse, 0xfe, !PT ;  /* 0x0000001002217812 */ /* 0x140fe400078efe00 */
[C---:B------:R-:W-:Y:S02]  /*a120*/  LOP3.LUT R12, R2.reuse, 0x12, R0, 0xfe, !PT ;  /* 0x00000012020c7812 */ /* 0x040fe400078efe00 */
[----:B0-----:R-:W-:-:S02]  /*a130*/  LOP3.LUT R6, R2, R0, RZ, 0xfc, !PT ;  /* 0x0000000002067212 */ /* 0x001fc400078efcff */
[C-C-:B------:R-:W-:Y:S02]  /*a140*/  LOP3.LUT R5, R2.reuse, 0x4, R0.reuse, 0xfe, !PT ;  /* 0x0000000402057812 */ /* 0x140fe400078efe00 */
[C-C-:B------:R-:W-:Y:S02]  /*a150*/  LOP3.LUT R4, R2.reuse, 0x6, R0.reuse, 0xfe, !PT ;  /* 0x0000000602047812 */ /* 0x140fe400078efe00 */
[C-C-:B------:R-:W-:Y:S02]  /*a160*/  LOP3.LUT R7, R2.reuse, 0x8, R0.reuse, 0xfe, !PT ;  /* 0x0000000802077812 */ /* 0x140fe400078efe00 */
[C-C-:B------:R-:W-:Y:S02]  /*a170*/  LOP3.LUT R32, R2.reuse, 0x14, R0.reuse, 0xfe, !PT ;  /* 0x0000001402207812 */ /* 0x140fe400078efe00 */
[C-C-:B------:R-:W-:Y:S01]  /*a180*/  LOP3.LUT R13, R2.reuse, 0x16, R0.reuse, 0xfe, !PT ;  /* 0x00000016020d7812 */ /* 0x140fe200078efe00 */
[----:B------:R-:W0:Y:S01]  /*a190*/  LDS.128 R40, [R39] ;  /* 0x0000000027287984 */ /* 0x000e220000000c00 */
[----:B------:R-:W-:-:S02]  /*a1a0*/  LOP3.LUT R15, R2, 0x18, R0, 0xfe, !PT ;  /* 0x00000018020f7812 */ /* 0x000fc400078efe00 */
[C-C-:B------:R-:W-:Y:S01]  /*a1b0*/  LOP3.LUT R14, R2.reuse, 0x1a, R0.reuse, 0xfe, !PT ;  /* 0x0000001a020e7812 */ /* 0x140fe200078efe00 */
[----:B------:R-:W-:Y:S01]  /*a1c0*/  BAR.SYNC.DEFER_BLOCKING 0x0 ;  /* 0x0000000000007b1d */ /* 0x000fe20000010000 */
[C-C-:B------:R-:W-:Y:S02]  /*a1d0*/  LOP3.LUT R31, R2.reuse, 0x1c, R0.reuse, 0xfe, !PT ;  /* 0x0000001c021f7812 */ /* 0x140fe400078efe00 */
[C-C-:B------:R-:W-:Y:S02]  /*a1e0*/  LOP3.LUT R29, R2.reuse, 0x20, R0.reuse, 0xfe, !PT ;  /* 0x00000020021d7812 */ /* 0x140fe400078efe00 */
[C-C-:B------:R-:W-:Y:S02]  /*a1f0*/  LOP3.LUT R28, R2.reuse, 0x22, R0.reuse, 0xfe, !PT ;  /* 0x00000022021c7812 */ /* 0x140fe400078efe00 */
[C-C-:B------:R-:W-:Y:S02]  /*a200*/  LOP3.LUT R27, R2.reuse, 0x24, R0.reuse, 0xfe, !PT ;  /* 0x00000024021b7812 */ /* 0x140fe400078efe00 */
[----:B------:R-:W-:-:S02]  /*a210*/  LOP3.LUT R26, R2, 0x26, R0, 0xfe, !PT ;  /* 0x00000026021a7812 */ /* 0x000fc400078efe00 */
[C-C-:B------:R-:W-:Y:S02]  /*a220*/  LOP3.LUT R25, R2.reuse, 0x28, R0.reuse, 0xfe, !PT ;  /* 0x0000002802197812 */ /* 0x140fe400078efe00 */
[C-C-:B------:R-:W-:Y:S02]  /*a230*/  LOP3.LUT R24, R2.reuse, 0x2a, R0.reuse, 0xfe, !PT ;  /* 0x0000002a02187812 */ /* 0x140fe400078efe00 */
[C-C-:B------:R-:W-:Y:S02]  /*a240*/  LOP3.LUT R23, R2.reuse, 0x2c, R0.reuse, 0xfe, !PT ;  /* 0x0000002c02177812 */ /* 0x140fe400078efe00 */
[C-C-:B------:R-:W-:Y:S02]  /*a250*/  LOP3.LUT R21, R2.reuse, 0x30, R0.reuse, 0xfe, !PT ;  /* 0x0000003002157812 */ /* 0x140fe400078efe00 */
[C-C-:B------:R-:W-:Y:S02]  /*a260*/  LOP3.LUT R20, R2.reuse, 0x32, R0.reuse, 0xfe, !PT ;  /* 0x0000003202147812 */ /* 0x140fe400078efe00 */
[----:B------:R-:W-:-:S02]  /*a270*/  LOP3.LUT R19, R2, 0x34, R0, 0xfe, !PT ;  /* 0x0000003402137812 */ /* 0x000fc400078efe00 */
[C-C-:B------:R-:W-:Y:S01]  /*a280*/  LOP3.LUT R18, R2.reuse, 0x36, R0.reuse, 0xfe, !PT ;  /* 0x0000003602127812 */ /* 0x140fe200078efe00 */
[----:B------:R1:W-:Y:S01]  /*a290*/  STSM.16.M88.4 [R9], R44 ;  /* 0x0000002c09007844 */ /* 0x0003e20000000200 */
[C-C-:B------:R-:W-:Y:S02]  /*a2a0*/  LOP3.LUT R16, R2.reuse, 0x38, R0.reuse, 0xfe, !PT ;  /* 0x0000003802107812 */ /* 0x140fe400078efe00 */
[C---:B------:R-:W-:Y:S02]  /*a2b0*/  LOP3.LUT R48, R2.reuse, 0x3a, R0, 0xfe, !PT ;  /* 0x0000003a02307812 */ /* 0x040fe400078efe00 */
[C---:B------:R-:W-:Y:S02]  /*a2c0*/  LOP3.LUT R17, R2.reuse, R110, RZ, 0xfc, !PT ;  /* 0x0000006e02117212 */ /* 0x040fe400078efcff */
[C---:B------:R-:W-:Y:S02]  /*a2d0*/  LOP3.LUT R22, R2.reuse, R109, RZ, 0xfc, !PT ;  /* 0x0000006d02167212 */ /* 0x040fe400078efcff */
[----:B------:R-:W-:-:S02]  /*a2e0*/  LOP3.LUT R30, R2, R108, RZ, 0xfc, !PT ;  /* 0x0000006c021e7212 */ /* 0x000fc400078efcff */
[C---:B------:R-:W-:Y:S02]  /*a2f0*/  LOP3.LUT R34, R2.reuse, R107, RZ, 0xfc, !PT ;  /* 0x0000006b02227212 */ /* 0x040fe400078efcff */
[----:B------:R-:W-:Y:S02]  /*a300*/  LOP3.LUT R0, R2, 0x3c, R0, 0xfe, !PT ;  /* 0x0000003c02007812 */ /* 0x000fe400078efe00 */
[C---:B0-----:R-:W-:Y:S02]  /*a310*/  PRMT R49, R40.reuse, 0x7773, RZ ;  /* 0x0000777328317816 */ /* 0x041fe400000000ff */
[C---:B------:R-:W-:Y:S02]  /*a320*/  PRMT R57, R40.reuse, 0x7772, RZ ;  /* 0x0000777228397816 */ /* 0x040fe400000000ff */
[C---:B------:R-:W-:Y:S02]  /*a330*/  PRMT R65, R40.reuse, 0x7771, RZ ;  /* 0x0000777128417816 */ /* 0x040fe400000000ff */
[----:B------:R-:W-:-:S02]  /*a340*/  PRMT R71, R40, 0x7770, RZ ;  /* 0x0000777028477816 */ /* 0x000fc400000000ff */
[C---:B------:R-:W-:Y:S02]  /*a350*/  PRMT R69, R41.reuse, 0x7770, RZ ;  /* 0x0000777029457816 */ /* 0x040fe400000000ff */
[C---:B-1----:R-:W-:Y:S02]  /*a360*/  PRMT R47, R41.reuse, 0x7773, RZ ;  /* 0x00007773292f7816 */ /* 0x042fe400000000ff */
[C---:B------:R-:W-:Y:S02]  /*a370*/  PRMT R55, R41.reuse, 0x7772, RZ ;  /* 0x0000777229377816 */ /* 0x040fe400000000ff */
[----:B------:R-:W-:Y:S02]  /*a380*/  PRMT R63, R41, 0x7771, RZ ;  /* 0x00007771293f7816 */ /* 0x000fe400000000ff */
[----:B------:R-:W-:Y:S02]  /*a390*/  PRMT R67, R42, 0x7770, RZ ;  /* 0x000077702a437816 */ /* 0x000fe400000000ff */
[----:B------:R-:W-:-:S02]  /*a3a0*/  PRMT R41, R43, 0x7773, RZ ;  /* 0x000077732b297816 */ /* 0x000fc400000000ff */
[C---:B------:R-:W-:Y:S02]  /*a3b0*/  PRMT R51, R43.reuse, 0x7772, RZ ;  /* 0x000077722b337816 */ /* 0x040fe400000000ff */
[C---:B------:R-:W-:Y:S02]  /*a3c0*/  PRMT R59, R43.reuse, 0x7771, RZ ;  /* 0x000077712b3b7816 */ /* 0x040fe400000000ff */
[----:B------:R-:W-:Y:S02]  /*a3d0*/  PRMT R43, R43, 0x7770, RZ ;  /* 0x000077702b2b7816 */ /* 0x000fe400000000ff */
[C---:B------:R-:W-:Y:S02]  /*a3e0*/  PRMT R61, R42.reuse, 0x7771, RZ ;  /* 0x000077712a3d7816 */ /* 0x040fe400000000ff */
[C---:B------:R-:W-:Y:S02]  /*a3f0*/  PRMT R53, R42.reuse, 0x7772, RZ ;  /* 0x000077722a357816 */ /* 0x040fe400000000ff */
[----:B------:R-:W-:Y:S01]  /*a400*/  PRMT R45, R42, 0x7773, RZ ;  /* 0x000077732a2d7816 */ /* 0x000fe200000000ff */
[----:B------:R-:W-:Y:S01]  /*a410*/  BAR.SYNC.DEFER_BLOCKING 0x0 ;  /* 0x0000000000007b1d */ /* 0x000fe20000010000 */
[C---:B--2---:R-:W-:Y:S01]  /*a420*/  ISETP.GE.AND P0, PT, R8.reuse, UR6, PT ;  /* 0x0000000608007c0c */ /* 0x044fe2000bf06270 */
[----:B------:R-:W-:-:S04]  /*a430*/  IMAD R2, R8, UR4, RZ ;  /* 0x0000000408027c24 */ /* 0x000fc8000f8e02ff */
[----:B------:R-:W-:Y:S01]  /*a440*/  ULDC UR6, c[0x0][0x248] ;  /* 0x0000920000067ab9 */ /* 0x000fe20000000800 */
[----:B------:R-:W-:Y:S01]  /*a450*/  ULDC.64 UR4, c[0x0][0x220] ;  /* 0x0000880000047ab9 */ /* 0x000fe20000000a00 */
[C---:B------:R-:W-:Y:S01]  /*a460*/  ISETP.LT.AND P4, PT, R6.reuse, UR7, !P0 ;  /* 0x0000000706007c0c */ /* 0x040fe2000c781270 */
[----:B------:R-:W-:Y:S01]  /*a470*/  IMAD R6, R6, UR6, RZ ;  /* 0x0000000606067c24 */ /* 0x000fe2000f8e02ff */
[----:B------:R-:W-:-:S04]  /*a480*/  IADD3 R38, P1, R2, UR4, RZ ;  /* 0x0000000402267c10 */ /* 0x000fc8000ff3e0ff */
[----:B------:R-:W-:Y:S02]  /*a490*/  LEA.HI.X.SX32 R40, R2, UR5, 0x1, P1 ;  /* 0x0000000502287c11 */ /* 0x000fe400088f0eff */
[C---:B------:R-:W-:Y:S01]  /*a4a0*/  IADD3 R2, P2, R6.reuse, R38, RZ ;  /* 0x0000002606027210 */ /* 0x040fe20007f5e0ff */
[C---:B------:R-:W-:Y:S01]  /*a4b0*/  IMAD R9, R3.reuse, UR6, RZ ;  /* 0x0000000603097c24 */ /* 0x040fe2000f8e02ff */
[----:B------:R-:W-:Y:S01]  /*a4c0*/  ISETP.LT.AND P3, PT, R3, UR7, !P0 ;  /* 0x0000000703007c0c */ /* 0x000fe2000c761270 */
[C---:B------:R-:W-:Y:S01]  /*a4d0*/  IMAD R10, R5.reuse, UR6, RZ ;  /* 0x00000006050a7c24 */ /* 0x040fe2000f8e02ff */
[----:B------:R-:W-:Y:S01]  /*a4e0*/  LEA.HI.X.SX32 R3, R6, R40, 0x1, P2 ;  /* 0x0000002806037211 */ /* 0x000fe200010f0eff */
[C---:B------:R-:W-:Y:S01]  /*a4f0*/  IMAD R11, R4.reuse, UR6, RZ ;  /* 0x00000006040b7c24 */ /* 0x040fe2000f8e02ff */
[----:B------:R-:W-:Y:S02]  /*a500*/  ISETP.LT.AND P1, PT, R5, UR7, !P0 ;  /* 0x0000000705007c0c */ /* 0x000fe4000c721270 */
[----:B------:R-:W-:Y:S01]  /*a510*/  ISETP.LT.AND P2, PT, R4, UR7, !P0 ;  /* 0x0000000704007c0c */ /* 0x000fe2000c741270 */
[----:B------:R0:W-:Y:S01]  /*a520*/  @P4 STG.E.U8 desc[UR40][R2.64], R71 ;  /* 0x0000004702004986 */ /* 0x0001e2000c101128 */
[----:B------:R-:W-:-:S02]  /*a530*/  IADD3 R4, P6, R9, R38, RZ ;  /* 0x0000002609047210 */ /* 0x000fc40007fde0ff */
[CC--:B------:R-:W-:Y:S02]  /*a540*/  IADD3 R6, P4, R10.reuse, R38.reuse, RZ ;  /* 0x000000260a067210 */ /* 0x0c0fe40007f9e0ff */
[----:B------:R-:W-:Y:S01]  /*a550*/  IADD3 R8, P5, R11, R38, RZ ;  /* 0x000000260b087210 */ /* 0x000fe20007fbe0ff */
[----:B------:R-:W-:Y:S01]  /*a560*/  IMAD R37, R7, UR6, RZ ;  /* 0x0000000607257c24 */ /* 0x000fe2000f8e02ff */
[-C--:B------:R-:W-:Y:S02]  /*a570*/  LEA.HI.X.SX32 R5, R9, R40.reuse, 0x1, P6 ;  /* 0x0000002809057211 */ /* 0x080fe400030f0eff */
[----:B------:R-:W-:Y:S02]  /*a580*/  ISETP.LT.AND P6, PT, R7, UR7, !P0 ;  /* 0x0000000707007c0c */ /* 0x000fe4000c7c1270 */
[-C--:B------:R-:W-:Y:S02]  /*a590*/  LEA.HI.X.SX32 R7, R10, R40.reuse, 0x1, P4 ;  /* 0x000000280a077211 */ /* 0x080fe400020f0eff */
[----:B------:R-:W-:-:S02]  /*a5a0*/  LEA.HI.X.SX32 R9, R11, R40, 0x1, P5 ;  /* 0x000000280b097211 */ /* 0x000fc400028f0eff */
[C---:B------:R-:W-:Y:S01]  /*a5b0*/  ISETP.LT.AND P4, PT, R36.reuse, UR7, !P0 ;  /* 0x0000000724007c0c */ /* 0x040fe2000c781270 */
[----:B------:R-:W-:Y:S01]  /*a5c0*/  IMAD R36, R36, UR6, RZ ;  /* 0x0000000624247c24 */ /* 0x000fe2000f8e02ff */
[----:B------:R1:W-:Y:S01]  /*a5d0*/  @P3 STG.E.U8 desc[UR40][R4.64], R69 ;  /* 0x0000004504003986 */ /* 0x0003e2000c101128 */
[----:B------:R-:W-:-:S03]  /*a5e0*/  IADD3 R10, P3, R37, R38, RZ ;  /* 0x00000026250a7210 */ /* 0x000fc60007f7e0ff */
[----:B------:R-:W-:Y:S01]  /*a5f0*/  @P1 STG.E.U8 desc[UR40][R6.64], R67 ;  /* 0x0000004306001986 */ /* 0x000fe2000c101128 */
[----:B------:R-:W-:-:S03]  /*a600*/  LEA.HI.X.SX32 R11, R37, R40, 0x1, P3 ;  /* 0x00000028250b7211 */ /* 0x000fc600018f0eff */
[----:B------:R2:W-:Y:S01]  /*a610*/  @P2 STG.E.U8 desc[UR40][R8.64], R43 ;  /* 0x0000002b08002986 */ /* 0x0005e2000c101128 */
[----:B0-----:R-:W-:Y:S02]  /*a620*/  IADD3 R2, P2, R36, R38, RZ ;  /* 0x0000002624027210 */ /* 0x001fe40007f5e0ff */
[C---:B------:R-:W-:Y:S01]  /*a630*/  ISETP.LT.AND P3, PT, R35.reuse, UR7, !P0 ;  /* 0x0000000723007c0c */ /* 0x040fe2000c761270 */
[----:B------:R-:W-:Y:S01]  /*a640*/  IMAD R35, R35, UR6, RZ ;  /* 0x0000000623237c24 */ /* 0x000fe2000f8e02ff */
[C---:B------:R-:W-:Y:S01]  /*a650*/  ISETP.LT.AND P1, PT, R34.reuse, UR7, !P0 ;  /* 0x0000000722007c0c */ /* 0x040fe2000c721270 */
[----:B------:R-:W-:Y:S01]  /*a660*/  IMAD R34, R34, UR6, RZ ;  /* 0x0000000622227c24 */ /* 0x000fe2000f8e02ff */
[----:B------:R-:W-:Y:S02]  /*a670*/  LEA.HI.X.SX32 R3, R36, R40, 0x1, P2 ;  /* 0x0000002824037211 */ /* 0x000fe400010f0eff */
[C---:B------:R-:W-:Y:S01]  /*a680*/  ISETP.LT.AND P2, PT, R33.reuse, UR7, !P0 ;  /* 0x0000000721007c0c */ /* 0x040fe2000c741270 */
[----:B------:R-:W-:Y:S01]  /*a690*/  IMAD R33, R33, UR6, RZ ;  /* 0x0000000621217c24 */ /* 0x000fe2000f8e02ff */
[-C--:B-1----:R-:W-:Y:S01]  /*a6a0*/  IADD3 R4, P5, R35, R38.reuse, RZ ;  /* 0x0000002623047210 */ /* 0x082fe20007fbe0ff */
[----:B------:R0:W-:Y:S01]  /*a6b0*/  @P6 STG.E.U8 desc[UR40][R10.64], R65 ;  /* 0x000000410a006986 */ /* 0x0001e2000c101128 */
[----:B--2---:R-:W-:-:S03]  /*a6c0*/  IADD3 R8, P6, R34, R38, RZ ;  /* 0x0000002622087210 */ /* 0x004fc60007fde0ff */
[----:B------:R-:W-:Y:S01]  /*a6d0*/  @P4 STG.E.U8 desc[UR40][R2.64], R63 ;  /* 0x0000003f02004986 */ /* 0x000fe2000c101128 */
[-C--:B------:R-:W-:Y:S01]  /*a6e0*/  LEA.HI.X.SX32 R5, R35, R40.reuse, 0x1, P5 ;  /* 0x0000002823057211 */ /* 0x080fe200028f0eff */
[----:B------:R-:W-:Y:S01]  /*a6f0*/  IMAD R6, R12, UR6, RZ ;  /* 0x000000060c067c24 */ /* 0x000fe2000f8e02ff */
[----:B------:R-:W-:Y:S02]  /*a700*/  LEA.HI.X.SX32 R9, R34, R40, 0x1, P6 ;  /* 0x0000002822097211 */ /* 0x000fe400030f0eff */
[C---:B0-----:R-:W-:Y:S01]  /*a710*/  IADD3 R10, P4, R33.reuse, R38, RZ ;  /* 0x00000026210a7210 */ /* 0x041fe20007f9e0ff */
[----:B------:R-:W-:Y:S01]  /*a720*/  @P3 STG.E.U8 desc[UR40][R4.64], R61 ;  /* 0x0000003d04003986 */ /* 0x000fe2000c101128 */
[----:B------:R-:W-:Y:S02]  /*a730*/  ISETP.LT.AND P5, PT, R12, UR7, !P0 ;  /* 0x000000070c007c0c */ /* 0x000fe4000c7a1270 */
[----:B------:R-:W-:Y:S01]  /*a740*/  LEA.HI.X.SX32 R11, R33, R40, 0x1, P4 ;  /* 0x00000028210b7211 */ /* 0x000fe200020f0eff */
[----:B------:R0:W-:Y:S01]  /*a750*/  @P1 STG.E.U8 desc[UR40][R8.64], R59 ;  /* 0x0000003b08001986 */ /* 0x0001e2000c101128 */
[----:B------:R-:W-:Y:S01]  /*a760*/  IADD3 R12, P3, R6, R38, RZ ;  /* 0x00000026060c7210 */ /* 0x000fe20007f7e0ff */
[----:B------:R-:W-:-:S02]  /*a770*/  IMAD R33, R13, UR6, RZ ;  /* 0x000000060d217c24 */ /* 0x000fc4000f8e02ff */
[----:B------:R1:W-:Y:S01]  /*a780*/  @P2 STG.E.U8 desc[UR40][R10.64], R57 ;  /* 0x000000390a002986 */ /* 0x0003e2000c101128 */
[----:B------:R-:W-:Y:S02]  /*a790*/  ISETP.LT.AND P2, PT, R13, UR7, !P0 ;  /* 0x000000070d007c0c */ /* 0x000fe4000c741270 */
[----:B------:R-:W-:Y:S02]  /*a7a0*/  LEA.HI.X.SX32 R13, R6, R40, 0x1, P3 ;  /* 0x00000028060d7211 */ /* 0x000fe400018f0eff */
[----:B------:R-:W2:Y:S01]  /*a7b0*/  LDS.128 R4, [R39] ;  /* 0x0000000027047984 */ /* 0x000ea20000000c00 */
[C---:B------:R-:W-:Y:S01]  /*a7c0*/  ISETP.LT.AND P1, PT, R32.reuse, UR7, !P0 ;  /* 0x0000000720007c0c */ /* 0x040fe2000c721270 */
[----:B------:R-:W-:Y:S01]  /*a7d0*/  IMAD R32, R32, UR6, RZ ;  /* 0x0000000620207c24 */ /* 0x000fe2000f8e02ff */
[C---:B------:R-:W-:Y:S01]  /*a7e0*/  ISETP.LT.AND P3, PT, R15.reuse, UR7, !P0 ;  /* 0x000000070f007c0c */ /* 0x040fe2000c761270 */
[----:B------:R-:W-:Y:S01]  /*a7f0*/  IMAD R15, R15, UR6, RZ ;  /* 0x000000060f0f7c24 */ /* 0x000fe2000f8e02ff */
[----:B------:R3:W-:Y:S01]  /*a800*/  @P5 STG.E.U8 desc[UR40][R12.64], R55 ;  /* 0x000000370c005986 */ /* 0x0007e2000c101128 */
[----:B0-----:R-:W-:-:S02]  /*a810*/  IADD3 R8, P6, R33, R38, RZ ;  /* 0x0000002621087210 */ /* 0x001fc40007fde0ff */
[CC--:B------:R-:W-:Y:S02]  /*a820*/  IADD3 R2, P4, R32.reuse, R38.reuse, RZ ;  /* 0x0000002620027210 */ /* 0x0c0fe40007f9e0ff */
[----:B-1----:R-:W-:Y:S02]  /*a830*/  IADD3 R10, P5, R15, R38, RZ ;  /* 0x000000260f0a7210 */ /* 0x002fe40007fbe0ff */
[-C--:B------:R-:W-:Y:S01]  /*a840*/  LEA.HI.X.SX32 R3, R32, R40.reuse, 0x1, P4 ;  /* 0x0000002820037211 */ /* 0x080fe200020f0eff */
[C---:B------:R-:W-:Y:S01]  /*a850*/  IMAD R32, R14.reuse, UR6, RZ ;  /* 0x000000060e207c24 */ /* 0x040fe2000f8e02ff */
[-C--:B------:R-:W-:Y:S02]  /*a860*/  LEA.HI.X.SX32 R9, R33, R40.reuse, 0x1, P6 ;  /* 0x0000002821097211 */ /* 0x080fe400030f0eff */
[----:B------:R-:W-:Y:S02]  /*a870*/  LEA.HI.X.SX32 R11, R15, R40, 0x1, P5 ;  /* 0x000000280f0b7211 */ /* 0x000fe400028f0eff */
[----:B------:R-:W-:Y:S01]  /*a880*/  ISETP.LT.AND P4, PT, R14, UR7, !P0 ;  /* 0x000000070e007c0c */ /* 0x000fe2000c781270 */
[----:B------:R0:W-:Y:S01]  /*a890*/  @P1 STG.E.U8 desc[UR40][R2.64], R53 ;  /* 0x0000003502001986 */ /* 0x0001e2000c101128 */
[----:B------:R-:W-:-:S03]  /*a8a0*/  IADD3 R14, P1, R32, R38, RZ ;  /* 0x00000026200e7210 */ /* 0x000fc60007f3e0ff */
[----:B------:R1:W-:Y:S01]  /*a8b0*/  @P2 STG.E.U8 desc[UR40][R8.64], R51 ;  /* 0x0000003308002986 */ /* 0x0003e2000c101128 */
[----:B------:R-:W-:-:S03]  /*a8c0*/  ISETP.LT.AND P2, PT, R30, UR7, !P0 ;  /* 0x000000071e007c0c */ /* 0x000fc6000c741270 */
[----:B------:R4:W-:Y:S01]  /*a8d0*/  @P3 STG.E.U8 desc[UR40][R10.64], R49 ;  /* 0x000000310a003986 */ /* 0x0009e2000c101128 */
[C---:B------:R-:W-:Y:S01]  /*a8e0*/  ISETP.LT.AND P3, PT, R31.reuse, UR7, !P0 ;  /* 0x000000071f007c0c */ /* 0x040fe2000c761270 */
[----:B------:R-:W-:Y:S01]  /*a8f0*/  IMAD R31, R31, UR6, RZ ;  /* 0x000000061f1f7c24 */ /* 0x000fe2000f8e02ff */
[----:B------:R-:W-:Y:S01]  /*a900*/  LEA.HI.X.SX32 R15, R32, R40, 0x1, P1 ;  /* 0x00000028200f7211 */ /* 0x000fe200008f0eff */
[----:B------:R-:W-:-:S03]  /*a910*/  IMAD R30, R30, UR6, RZ ;  /* 0x000000061e1e7c24 */ /* 0x000fc6000f8e02ff */
[-C--:B---3--:R-:W-:Y:S01]  /*a920*/  IADD3 R12, P1, R31, R38.reuse, RZ ;  /* 0x000000261f0c7210 */ /* 0x088fe20007f3e0ff */
[----:B------:R3:W-:Y:S01]  /*a930*/  @P4 STG.E.U8 desc[UR40][R14.64], R47 ;  /* 0x0000002f0e004986 */ /* 0x0007e2000c101128 */
[----:B0-----:R-:W-:Y:S02]  /*a940*/  IADD3 R2, P5, R30, R38, RZ ;  /* 0x000000261e027210 */ /* 0x001fe40007fbe0ff */
[C---:B------:R-:W-:Y:S01]  /*a950*/  ISETP.LT.AND P4, PT, R29.reuse, UR7, !P0 ;  /* 0x000000071d007c0c */ /* 0x040fe2000c781270 */
[----:B------:R-:W-:Y:S01]  /*a960*/  IMAD R29, R29, UR6, RZ ;  /* 0x000000061d1d7c24 */ /* 0x000fe2000f8e02ff */
[-C--:B------:R-:W-:Y:S02]  /*a970*/  LEA.HI.X.SX32 R13, R31, R40.reuse, 0x1, P1 ;  /* 0x000000281f0d7211 */ /* 0x080fe400008f0eff */
[C---:B------:R-:W-:Y:S01]  /*a980*/  ISETP.LT.AND P1, PT, R28.reuse, UR7, !P0 ;  /* 0x000000071c007c0c */ /* 0x040fe2000c721270 */
[----:B------:R-:W-:Y:S01]  /*a990*/  IMAD R28, R28, UR6, RZ ;  /* 0x000000061c1c7c24 */ /* 0x000fe2000f8e02ff */
[----:B------:R-:W-:Y:S01]  /*a9a0*/  LEA.HI.X.SX32 R3, R30, R40, 0x1, P5 ;  /* 0x000000281e037211 */ /* 0x000fe200028f0eff */
[----:B------:R0:W-:Y:S01]  /*a9b0*/  @P3 STG.E.U8 desc[UR40][R12.64], R45 ;  /* 0x0000002d0c003986 */ /* 0x0001e2000c101128 */
[----:B-1----:R-:W-:-:S02]  /*a9c0*/  IADD3 R8, P6, R29, R38, RZ ;  /* 0x000000261d087210 */ /* 0x002fc40007fde0ff */
[----:B----4-:R-:W-:Y:S01]  /*a9d0*/  IADD3 R10, P3, R28, R38, RZ ;  /* 0x000000261c0a7210 */ /* 0x010fe20007f7e0ff */
[----:B------:R-:W-:Y:S01]  /*a9e0*/  @P2 STG.E.U8 desc[UR40][R2.64], R41 ;  /* 0x0000002902002986 */ /* 0x000fe2000c101128 */
[C---:B------:R-:W-:Y:S01]  /*a9f0*/  ISETP.LT.AND P2, PT, R27.reuse, UR7, !P0 ;  /* 0x000000071b007c0c */ /* 0x040fe2000c741270 */
[----:B------:R-:W-:Y:S01]  /*aa00*/  IMAD R27, R27, UR6, RZ ;  /* 0x000000061b1b7c24 */ /* 0x000fe2000f8e02ff */
[-C--:B------:R-:W-:Y:S02]  /*aa10*/  LEA.HI.X.SX32 R9, R29, R40.reuse, 0x1, P6 ;  /* 0x000000281d097211 */ /* 0x080fe400030f0eff */
[----:B--2---:R-:W-:Y:S02]  /*aa20*/  PRMT R29, R4, 0x7770, RZ ;  /* 0x00007770041d7816 */ /* 0x004fe400000000ff */
[----:B------:R-:W-:Y:S02]  /*aa30*/  LEA.HI.X.SX32 R11, R28, R40, 0x1, P3 ;  /* 0x000000281c0b7211 */ /* 0x000fe400018f0eff */
[----:B---3--:R-:W-:-:S02]  /*aa40*/  PRMT R15, R5, 0x7770, RZ ;  /* 0x00007770050f7816 */ /* 0x008fc400000000ff */
[C---:B0-----:R-:W-:Y:S01]  /*aa50*/  IADD3 R12, P6, R27.reuse, R38, RZ ;  /* 0x000000261b0c7210 */ /* 0x041fe20007fde0ff */
[----:B------:R0:W-:Y:S01]  /*aa60*/  @P4 STG.E.U8 desc[UR40][R8.64], R29 ;  /* 0x0000001d08004986 */ /* 0x0001e2000c101128 */
[----:B------:R-:W-:Y:S02]  /*aa70*/  ISETP.LT.AND P4, PT, R26, UR7, !P0 ;  /* 0x000000071a007c0c */ /* 0x000fe4000c781270 */
[----:B------:R-:W-:Y:S01]  /*aa80*/  LEA.HI.X.SX32 R13, R27, R40, 0x1, P6 ;  /* 0x000000281b0d7211 */ /* 0x000fe200030f0eff */
[----:B------:R1:W-:Y:S01]  /*aa90*/  @P1 STG.E.U8 desc[UR40][R10.64], R15 ;  /* 0x0000000f0a001986 */ /* 0x0003e2000c101128 */
[C---:B------:R-:W-:Y:S01]  /*aaa0*/  ISETP.LT.AND P1, PT, R24.reuse, UR7, !P0 ;  /* 0x0000000718007c0c */ /* 0x040fe2000c721270 */
[----:B------:R-:W-:Y:S01]  /*aab0*/  IMAD R24, R24, UR6, RZ ;  /* 0x0000000618187c24 */ /* 0x000fe2000f8e02ff */
[C---:B------:R-:W-:Y:S01]  /*aac0*/  ISETP.LT.AND P3, PT, R25.reuse, UR7, !P0 ;  /* 0x0000000719007c0c */ /* 0x040fe2000c761270 */
[----:B------:R-:W-:Y:S01]  /*aad0*/  IMAD R26, R26, UR6, RZ ;  /* 0x000000061a1a7c24 */ /* 0x000fe2000f8e02ff */
[----:B0-----:R-:W-:Y:S01]  /*aae0*/  PRMT R29, R6, 0x7770, RZ ;  /* 0x00007770061d7816 */ /* 0x001fe200000000ff */
[----:B------:R-:W-:-:S03]  /*aaf0*/  IMAD R25, R25, UR6, RZ ;  /* 0x0000000619197c24 */ /* 0x000fc6000f8e02ff */
[-C--:B------:R-:W-:Y:S01]  /*ab00*/  IADD3 R2, P5, R26, R38.reuse, RZ ;  /* 0x000000261a027210 */ /* 0x080fe20007fbe0ff */
[----:B------:R0:W-:Y:S01]  /*ab10*/  @P2 STG.E.U8 desc[UR40][R12.64], R29 ;  /* 0x0000001d0c002986 */ /* 0x0001e2000c101128 */
[CC--:B-1----:R-:W-:Y:S02]  /*ab20*/  IADD3 R10, P2, R24.reuse, R38.reuse, RZ ;  /* 0x00000026180a7210 */ /* 0x0c2fe40007f5e0ff */
[----:B------:R-:W-:Y:S02]  /*ab30*/  IADD3 R8, P6, R25, R38, RZ ;  /* 0x0000002619087210 */ /* 0x000fe40007fde0ff */
[-C--:B------:R-:W-:Y:S02]  /*ab40*/  LEA.HI.X.SX32 R11, R24, R40.reuse, 0x1, P2 ;  /* 0x00000028180b7211 */ /* 0x080fe400010f0eff */
[----:B------:R-:W-:Y:S02]  /*ab50*/  LEA.HI.X.SX32 R3, R26, R40, 0x1, P5 ;  /* 0x000000281a037211 */ /* 0x000fe400028f0eff */
[----:B------:R-:W-:-:S02]  /*ab60*/  PRMT R27, R7, 0x7770, RZ ;  /* 0x00007770071b7816 */ /* 0x000fc400000000ff */
[C---:B------:R-:W-:Y:S01]  /*ab70*/  ISETP.LT.AND P2, PT, R23.reuse, UR7, !P0 ;  /* 0x0000000717007c0c */ /* 0x040fe2000c741270 */
[----:B------:R-:W-:Y:S01]  /*ab80*/  IMAD R23, R23, UR6, RZ ;  /* 0x0000000617177c24 */ /* 0x000fe2000f8e02ff */
[----:B------:R-:W-:Y:S02]  /*ab90*/  LEA.HI.X.SX32 R9, R25, R40, 0x1, P6 ;  /* 0x0000002819097211 */ /* 0x000fe400030f0eff */
[----:B------:R-:W-:Y:S02]  /*aba0*/  PRMT R15, R4, 0x7771, RZ ;  /* 0x00007771040f7816 */ /* 0x000fe400000000ff */
[----:B------:R-:W-:Y:S01]  /*abb0*/  PRMT R25, R5, 0x7771, RZ ;  /* 0x0000777105197816 */ /* 0x000fe200000000ff */
[----:B------:R-:W-:Y:S01]  /*abc0*/  @P4 STG.E.U8 desc[UR40][R2.64], R27 ;  /* 0x0000001b02004986 */ /* 0x000fe2000c101128 */
[----:B0-----:R-:W-:-:S03]  /*abd0*/  IADD3 R12, P5, R23, R38, RZ ;  /* 0x00000026170c7210 */ /* 0x001fc60007fbe0ff */
[----:B------:R0:W-:Y:S01]  /*abe0*/  @P3 STG.E.U8 desc[UR40][R8.64], R15 ;  /* 0x0000000f08003986 */ /* 0x0001e2000c101128 */
[----:B------:R-:W-:-:S03]  /*abf0*/  ISETP.LT.AND P3, PT, R21, UR7, !P0 ;  /* 0x0000000715007c0c */ /* 0x000fc6000c761270 */
[----:B------:R1:W-:Y:S01]  /*ac00*/  @P1 STG.E.U8 desc[UR40][R10.64], R25 ;  /* 0x000000190a001986 */ /* 0x0003e2000c101128 */
[C---:B------:R-:W-:Y:S01]  /*ac10*/  ISETP.LT.AND P1, PT, R22.reuse, UR7, !P0 ;  /* 0x0000000716007c0c */ /* 0x040fe2000c721270 */
[----:B------:R-:W-:Y:S01]  /*ac20*/  IMAD R22, R22, UR6, RZ ;  /* 0x0000000616167c24 */ /* 0x000fe2000f8e02ff */
[C---:B------:R-:W-:Y:S01]  /*ac30*/  ISETP.LT.AND P4, PT, R20.reuse, UR7, !P0 ;  /* 0x0000000714007c0c */ /* 0x040fe2000c781270 */
[----:B------:R-:W-:Y:S01]  /*ac40*/  IMAD R21, R21, UR6, RZ ;  /* 0x0000000615157c24 */ /* 0x000fe2000f8e02ff */
[----:B------:R-:W-:Y:S01]  /*ac50*/  LEA.HI.X.SX32 R13, R23, R40, 0x1, P5 ;  /* 0x00000028170d7211 */ /* 0x000fe200028f0eff */
[----:B------:R-:W-:Y:S01]  /*ac60*/  IMAD R20, R20, UR6, RZ ;  /* 0x0000000614147c24 */ /* 0x000fe2000f8e02ff */
[----:B0-----:R-:W-:Y:S02]  /*ac70*/  PRMT R15, R6, 0x7771, RZ ;  /* 0x00007771060f7816 */ /* 0x001fe400000000ff */
[-C--:B------:R-:W-:Y:S02]  /*ac80*/  IADD3 R2, P6, R22, R38.reuse, RZ ;  /* 0x0000002616027210 */ /* 0x080fe40007fde0ff */
[-C--:B------:R-:W-:Y:S01]  /*ac90*/  IADD3 R8, P5, R21, R38.reuse, RZ ;  /* 0x0000002615087210 */ /* 0x080fe20007fbe0ff */
[----:B------:R0:W-:Y:S01]  /*aca0*/  @P2 STG.E.U8 desc[UR40][R12.64], R15 ;  /* 0x0000000f0c002986 */ /* 0x0001e2000c101128 */
[----:B-1----:R-:W-:-:S02]  /*acb0*/  IADD3 R10, P2, R20, R38, RZ ;  /* 0x00000026140a7210 */ /* 0x002fc40007f5e0ff */
[-C--:B------:R-:W-:Y:S02]  /*acc0*/  LEA.HI.X.SX32 R3, R22, R40.reuse, 0x1, P6 ;  /* 0x0000002816037211 */ /* 0x080fe400030f0eff */
[----:B------:R-:W-:Y:S02]  /*acd0*/  PRMT R25, R7, 0x7771, RZ ;  /* 0x0000777107197816 */ /* 0x000fe400000000ff */
[-C--:B------:R-:W-:Y:S02]  /*ace0*/  LEA.HI.X.SX32 R9, R21, R40.reuse, 0x1, P5 ;  /* 0x0000002815097211 */ /* 0x080fe400028f0eff */
[----:B------:R-:W-:Y:S02]  /*acf0*/  PRMT R23, R4, 0x7772, RZ ;  /* 0x0000777204177816 */ /* 0x000fe400000000ff */
[----:B------:R-:W-:Y:S02]  /*ad00*/  LEA.HI.X.SX32 R11, R20, R40, 0x1, P2 ;  /* 0x00000028140b7211 */ /* 0x000fe400010f0eff */
[----:B------:R-:W-:Y:S01]  /*ad10*/  PRMT R21, R5, 0x7772, RZ ;  /* 0x0000777205157816 */ /* 0x000fe200000000ff */
[----:B------:R-:W-:Y:S04]  /*ad20*/  @P1 STG.E.U8 desc[UR40][R2.64], R25 ;  /* 0x0000001902001986 */ /* 0x000fe8000c101128 */
[----:B------:R1:W-:Y:S04]  /*ad30*/  @P3 STG.E.U8 desc[UR40][R8.64], R23 ;  /* 0x0000001708003986 */ /* 0x0003e8000c101128 */
[----:B------:R2:W-:Y:S01]  /*ad40*/  @P4 STG.E.U8 desc[UR40][R10.64], R21 ;  /* 0x000000150a004986 */ /* 0x0005e2000c101128 */
[C---:B------:R-:W-:Y:S01]  /*ad50*/  ISETP.LT.AND P4, PT, R18.reuse, UR7, !P0 ;  /* 0x0000000712007c0c */ /* 0x040fe2000c781270 */
[----:B------:R-:W-:Y:S01]  /*ad60*/  IMAD R18, R18, UR6, RZ ;  /* 0x0000000612127c24 */ /* 0x000fe2000f8e02ff */
[C---:B------:R-:W-:Y:S01]  /*ad70*/  ISETP.LT.AND P3, PT, R16.reuse, UR7, !P0 ;  /* 0x0000000710007c0c */ /* 0x040fe2000c761270 */
[----:B------:R-:W-:-:S02]  /*ad80*/  IMAD R16, R16, UR6, RZ ;  /* 0x0000000610107c24 */ /* 0x000fc4000f8e02ff */
[----:B0-----:R-:W-:Y:S01]  /*ad90*/  IMAD R15, R0, UR6, RZ ;  /* 0x00000006000f7c24 */ /* 0x001fe2000f8e02ff */
[-C--:B-1----:R-:W-:Y:S02]  /*ada0*/  IADD3 R8, P1, R18, R38.reuse, RZ ;  /* 0x0000002612087210 */ /* 0x082fe40007f3e0ff */
[C---:B------:R-:W-:Y:S01]  /*adb0*/  ISETP.LT.AND P5, PT, R19.reuse, UR7, !P0 ;  /* 0x0000000713007c0c */ /* 0x040fe2000c7a1270 */
[----:B------:R-:W-:Y:S01]  /*adc0*/  IMAD R19, R19, UR6, RZ ;  /* 0x0000000613137c24 */ /* 0x000fe2000f8e02ff */
[----:B--2---:R-:W-:Y:S02]  /*add0*/  IADD3 R10, P2, R16, R38, RZ ;  /* 0x00000026100a7210 */ /* 0x004fe40007f5e0ff */
[----:B------:R-:W-:Y:S02]  /*ade0*/  LEA.HI.X.SX32 R9, R18, R40, 0x1, P1 ;  /* 0x0000002812097211 */ /* 0x000fe400008f0eff */
[-C--:B------:R-:W-:Y:S01]  /*adf0*/  IADD3 R14, P1, R15, R38.reuse, RZ ;  /* 0x000000260f0e7210 */ /* 0x080fe20007f3e0ff */
[----:B------:R-:W-:Y:S01]  /*ae00*/  IMAD R13, R48, UR6, RZ ;  /* 0x00000006300d7c24 */ /* 0x000fe2000f8e02ff */
[----:B------:R-:W-:-:S02]  /*ae10*/  IADD3 R2, P6, R19, R38, RZ ;  /* 0x0000002613027210 */ /* 0x000fc40007fde0ff */
[-C--:B------:R-:W-:Y:S02]  /*ae20*/  LEA.HI.X.SX32 R11, R16, R40.reuse, 0x1, P2 ;  /* 0x00000028100b7211 */ /* 0x080fe400010f0eff */
[----:B------:R-:W-:Y:S02]  /*ae30*/  ISETP.LT.AND P2, PT, R48, UR7, !P0 ;  /* 0x0000000730007c0c */ /* 0x000fe4000c741270 */
[-C--:B------:R-:W-:Y:S02]  /*ae40*/  LEA.HI.X.SX32 R15, R15, R40.reuse, 0x1, P1 ;  /* 0x000000280f0f7211 */ /* 0x080fe400008f0eff */
[----:B------:R-:W-:Y:S02]  /*ae50*/  ISETP.LT.AND P1, PT, R0, UR7, !P0 ;  /* 0x0000000700007c0c */ /* 0x000fe4000c721270 */
[----:B------:R-:W-:Y:S02]  /*ae60*/  ISETP.LT.AND P0, PT, R17, UR7, !P0 ;  /* 0x0000000711007c0c */ /* 0x000fe4000c701270 */
[----:B------:R-:W-:-:S02]  /*ae70*/  LEA.HI.X.SX32 R3, R19, R40, 0x1, P6 ;  /* 0x0000002813037211 */ /* 0x000fc400030f0eff */
[----:B------:R-:W-:Y:S02]  /*ae80*/  IADD3 R12, P6, R13, R38, RZ ;  /* 0x000000260d0c7210 */ /* 0x000fe40007fde0ff */
[----:B------:R-:W-:Y:S02]  /*ae90*/  PRMT R25, R6, 0x7772, RZ ;  /* 0x0000777206197816 */ /* 0x000fe400000000ff */
[----:B------:R-:W-:Y:S01]  /*aea0*/  PRMT R23, R7, 0x7772, RZ ;  /* 0x0000777207177816 */ /* 0x000fe200000000ff */
[----:B------:R-:W-:Y:S01]  /*aeb0*/  IMAD R20, R17, UR6, RZ ;  /* 0x0000000611147c24 */ /* 0x000fe2000f8e02ff */
[----:B------:R-:W-:Y:S02]  /*aec0*/  PRMT R21, R4, 0x7773, RZ ;  /* 0x0000777304157816 */ /* 0x000fe400000000ff */
[----:B------:R-:W-:Y:S02]  /*aed0*/  LEA.HI.X.SX32 R13, R13, R40, 0x1, P6 ;  /* 0x000000280d0d7211 */ /* 0x000fe400030f0eff */
[----:B------:R-:W-:Y:S01]  /*aee0*/  PRMT R19, R5, 0x7773, RZ ;  /* 0x0000777305137816 */ /* 0x000fe200000000ff */
[----:B------:R0:W-:Y:S01]  /*aef0*/  @P5 STG.E.U8 desc[UR40][R2.64], R25 ;  /* 0x0000001902005986 */ /* 0x0001e2000c101128 */
[----:B------:R-:W-:-:S03]  /*af00*/  PRMT R5, R6, 0x7773, RZ ;  /* 0x0000777306057816 */ /* 0x000fc600000000ff */
[----:B------:R0:W-:Y:S01]  /*af10*/  @P4 STG.E.U8 desc[UR40][R8.64], R23 ;  /* 0x0000001708004986 */ /* 0x0001e2000c101128 */
[----:B------:R-:W-:-:S03]  /*af20*/  IADD3 R16, P6, R20, R38, RZ ;  /* 0x0000002614107210 */ /* 0x000fc60007fde0ff */
[----:B------:R0:W-:Y:S04]  /*af30*/  @P3 STG.E.U8 desc[UR40][R10.64], R21 ;  /* 0x000000150a003986 */ /* 0x0001e8000c101128 */
[----:B------:R0:W-:Y:S01]  /*af40*/  @P2 STG.E.U8 desc[UR40][R12.64], R19 ;  /* 0x000000130c002986 */ /* 0x0001e2000c101128 */
[----:B------:R-:W-:-:S03]  /*af50*/  LEA.HI.X.SX32 R17, R20, R40, 0x1, P6 ;  /* 0x0000002814117211 */ /* 0x000fc600030f0eff */
[----:B------:R0:W-:Y:S01]  /*af60*/  @P1 STG.E.U8 desc[UR40][R14.64], R5 ;  /* 0x000000050e001986 */ /* 0x0001e2000c101128 */
[----:B------:R-:W-:Y:S01]  /*af70*/  PRMT R7, R7, 0x7773, RZ ;  /* 0x0000777307077816 */ /* 0x000fe200000000ff */
[----:B------:R-:W-:Y:S06]  /*af80*/  @!P0 EXIT ;  /* 0x000000000000894d */ /* 0x000fec0003800000 */
[----:B------:R-:W-:Y:S01]  /*af90*/  STG.E.U8 desc[UR40][R16.64], R7 ;  /* 0x0000000710007986 */ /* 0x000fe2000c101128 */
[----:B------:R-:W-:Y:S05]  /*afa0*/  EXIT ;  /* 0x000000000000794d */ /* 0x000fea0003800000 */
.L_x_3:
[----:B------:R-:W-:-:S00]  /*afb0*/  BRA `(.L_x_3) ;  /* 0xfffffffc00fc7947 */ /* 0x000fc0000383ffff */
[----:B------:R-:W-:-:S00]  /*afc0*/  NOP ;  /* 0x0000000000007918 */ /* 0x000fc00000000000 */
        /* <DEDUP_REMOVED lines=11> */
.L_x_4:


//--------------------- .nv.shared.matmul_kernel  --------------------------
	.section	.nv.shared.matmul_kernel,"aw",@nobits
	.sectionflags	@""
	.align	16
	.zero		1024


//--------------------- .nv.shared.reserved.0     --------------------------
	.section	.nv.shared.reserved.0,"aw",@nobits
	.weak		__nv_reservedSMEM_offset_0_alias
	.size		__nv_reservedSMEM_offset_0_alias, 0, 0
	.other		__nv_reservedSMEM_offset_0_alias,@"STO_CUDA_RESERVED_SHARED STV_DEFAULT"
__nv_reservedSMEM_offset_0_alias:
	.zero		0


//--------------------- .nv.constant0.matmul_kernel --------------------------
	.section	.nv.constant0.matmul_kernel,"a",@progbits
	.sectionflags	@""
	.align	4
.nv.constant0.matmul_kernel:
	.zero		608


//--------------------- SYMBOLS --------------------------

	.type		.nv.reservedSmem.offset0,@object
	.size		.nv.reservedSmem.offset0,0x4
